// auto-generated by cutlass_sweep.gemm — config: {"arch": "sm_100", "cluster_m": 2, "cluster_n": 1, "dtype": "int8", "dtype_b": "int8", "layout": "nt", "stages": 0, "tile_k": 256, "tile_m": 256, "tile_n": 192}
#include "cutlass/cutlass.h"
#include "cutlass/gemm/collective/collective_builder.hpp"
#include "cutlass/gemm/device/gemm_universal_adapter.h"
#include "cutlass/gemm/kernel/gemm_universal.hpp"
#include "cutlass/epilogue/collective/collective_builder.hpp"

using ElemA = int8_t;
using ElemB = int8_t;
using ElemCD = int8_t;
using Acc  = int32_t;
using TileShape    = cute::Shape<cute::_256, cute::_192, cute::_256>;
using ClusterShape = cute::Shape<cute::_2, cute::_1, cute::_1>;

using CollectiveEpilogue = typename cutlass::epilogue::collective::CollectiveBuilder<
    cutlass::arch::Sm100, cutlass::arch::OpClassTensorOp,
    TileShape, ClusterShape,
    cutlass::epilogue::collective::EpilogueTileAuto,
    Acc, Acc,
    ElemCD, cutlass::layout::RowMajor, 128 / cutlass::sizeof_bits<ElemCD>::value,
    ElemCD, cutlass::layout::RowMajor, 128 / cutlass::sizeof_bits<ElemCD>::value,
    cutlass::epilogue::collective::EpilogueScheduleAuto
  >::CollectiveOp;

using CollectiveMainloop = typename cutlass::gemm::collective::CollectiveBuilder<
    cutlass::arch::Sm100, cutlass::arch::OpClassTensorOp,
    ElemA, cutlass::layout::RowMajor, 128 / cutlass::sizeof_bits<ElemA>::value,
    ElemB, cutlass::layout::ColumnMajor, 128 / cutlass::sizeof_bits<ElemB>::value,
    Acc,
    TileShape, ClusterShape,
    cutlass::gemm::collective::StageCountAutoCarveout<static_cast<int>(sizeof(typename CollectiveEpilogue::SharedStorage))>,
    cutlass::gemm::collective::KernelScheduleAuto
  >::CollectiveOp;

using GemmKernel = cutlass::gemm::kernel::GemmUniversal<
    cute::Shape<int,int,int,int>,
    CollectiveMainloop,
    CollectiveEpilogue
>;
using Gemm = cutlass::gemm::device::GemmUniversalAdapter<GemmKernel>;

// Force the device kernel symbol into the cubin without needing a host main.
auto* _anchor = &cutlass::device_kernel<GemmKernel>;


// ===== COMPILED SASS (sm_100a) =====

	.target	sm_100a

	.elftype	@"ET_EXEC"


//--------------------- .note.nv.tkinfo           --------------------------
	.section	.note.nv.tkinfo,"",@"SHT_NOTE"
	.sectionflags	@"SHF_NOTE_NV_TKINFO"
	.tkinfo
        /*0018*/ 	.word	0x00000002
        /*0030*/ 	.string	""
        /*0030*/ 	.string	"ptxas"
        /*0030*/ 	.string	"Cuda compilation tools, release 13.0, V13.0.88"
        /*0030*/ 	.string	"Build cuda_13.0.r13.0/compiler.36424714_0"
        /*0030*/ 	.string	"-arch sm_100a -m 64 "



//--------------------- .note.nv.cuinfo           --------------------------
	.section	.note.nv.cuinfo,"",@"SHT_NOTE"
	.sectionflags	@"SHF_NOTE_NV_CUINFO"
        /*0018*/ 	.short	0x0002
        /*001a*/ 	.short	0x0064
        /*001c*/ 	.short	0x0082
	.zero		2


//--------------------- .nv.info                  --------------------------
	.section	.nv.info,"",@"SHT_CUDA_INFO"
	.align	4


	//----- nvinfo : EIATTR_REGCOUNT
	.align		4
        /*0000*/ 	.byte	0x04, 0x2f
        /*0002*/ 	.short	(.L_20 - .L_19)
	.align		4
.L_19:
        /*0004*/ 	.word	index@(_ZN7cutlass13device_kernelINS_4gemm6kernel13GemmUniversalIN4cute5tupleIJiiiiEEENS1_10collective13CollectiveMmaINS1_35MainloopSm100TmaUmmaWarpSpecializedILi3ELi2ELi2ENS5_IJNS4_1CILi2EEENSA_ILi1EEESC_EEEEENS5_IJNSA_ILi256EEENSA_ILi192EEESF_EEEaNS5_IJlSC_lEEEaSI_NS4_8TiledMMAINS4_8MMA_AtomIJNS4_21SM100_MMA_S8_2x1SM_SSIaaiLi256ELi192ELNS4_4UMMA5MajorE0ELSN_0ELNSM_8SaturateE0EEEEEENS4_6LayoutINS5_IJSC_SC_SC_EEENS5_IJNSA_ILi0EEEST_ST_EEEEENS5_IJNS4_10UnderscoreESW_SW_EEEEENS4_18SM100_TMA_2SM_LOADENS4_14ComposedLayoutINS4_7SwizzleILi3ELi4ELi3EEENS4_18smem_ptr_flag_bitsILi8EEENSR_INS5_IJNSA_ILi8EEENSA_ILi128EEEEEENS5_IJS16_SC_EEEEEEEvNS4_8identityESZ_S1A_vS1B_EENS_8epilogue10collective18CollectiveEpilogueINS1D_23Sm100TmaWarpSpecializedILi3ELi2ELi64ELb0ELb0EEEJNS5_IJS16_SG_SF_EEENS5_IJNSR_IS16_SC_EENSR_INSA_ILi64EEESC_EEEEEaSI_aSI_NS1D_6fusion15FusionCallbacksIS1H_NS1N_17LinearCombinationIaiaiLNS_15FloatRoundStyleE2EEES1I_S1M_JEEENS4_5SM1004TMEM4LOAD26SM100_TMEM_LOAD_32dp32b64xENS4_13SM90_TMA_LOADENS10_INS11_ILi2ELi4ELi3EEES14_NSR_INS5_IJS15_S1K_EEENS5_IJS1K_SC_EEEEEEENS4_39AutoVectorizingCopyWithAssumedAlignmentILi128EEENS4_14SM90_TMA_STOREES22_S24_S24_EEEvvEEEEvNT_6ParamsE)
        /*0008*/ 	.word	0x000000ad


	//----- nvinfo : EIATTR_FRAME_SIZE
	.align		4
.L_20:
        /*000c*/ 	.byte	0x04, 0x11
        /*000e*/ 	.short	(.L_22 - .L_21)
	.align		4
.L_21:
        /*0010*/ 	.word	index@($__internal_2_$__cuda_sm10x_tcgen05_guardrail_trap_unallocated_columns_being_dealloced)
        /*0014*/ 	.word	0x00000000


	//----- nvinfo : EIATTR_FRAME_SIZE
	.align		4
.L_22:
        /*0018*/ 	.byte	0x04, 0x11
        /*001a*/ 	.short	(.L_24 - .L_23)
	.align		4
.L_23:
        /*001c*/ 	.word	index@($__internal_1_$__cuda_sm10x_tcgen05_guardrail_trap_phase_invalid_during_alloc)
        /*0020*/ 	.word	0x00000000


	//----- nvinfo : EIATTR_FRAME_SIZE
	.align		4
.L_24:
        /*0024*/ 	.byte	0x04, 0x11
        /*0026*/ 	.short	(.L_26 - .L_25)
	.align		4
.L_25:
        /*0028*/ 	.word	index@($__internal_0_$__cuda_sm10x_tcgen05_guardrail_trap_col_being_dealloced_not_returned_by_alloc)
        /*002c*/ 	.word	0x00000000


	//----- nvinfo : EIATTR_FRAME_SIZE
	.align		4
.L_26:
        /*0030*/ 	.byte	0x04, 0x11
        /*0032*/ 	.short	(.L_28 - .L_27)
	.align		4
.L_27:
        /*0034*/ 	.word	index@(_ZN7cutlass13device_kernelINS_4gemm6kernel13GemmUniversalIN4cute5tupleIJiiiiEEENS1_10collective13CollectiveMmaINS1_35MainloopSm100TmaUmmaWarpSpecializedILi3ELi2ELi2ENS5_IJNS4_1CILi2EEENSA_ILi1EEESC_EEEEENS5_IJNSA_ILi256EEENSA_ILi192EEESF_EEEaNS5_IJlSC_lEEEaSI_NS4_8TiledMMAINS4_8MMA_AtomIJNS4_21SM100_MMA_S8_2x1SM_SSIaaiLi256ELi192ELNS4_4UMMA5MajorE0ELSN_0ELNSM_8SaturateE0EEEEEENS4_6LayoutINS5_IJSC_SC_SC_EEENS5_IJNSA_ILi0EEEST_ST_EEEEENS5_IJNS4_10UnderscoreESW_SW_EEEEENS4_18SM100_TMA_2SM_LOADENS4_14ComposedLayoutINS4_7SwizzleILi3ELi4ELi3EEENS4_18smem_ptr_flag_bitsILi8EEENSR_INS5_IJNSA_ILi8EEENSA_ILi128EEEEEENS5_IJS16_SC_EEEEEEEvNS4_8identityESZ_S1A_vS1B_EENS_8epilogue10collective18CollectiveEpilogueINS1D_23Sm100TmaWarpSpecializedILi3ELi2ELi64ELb0ELb0EEEJNS5_IJS16_SG_SF_EEENS5_IJNSR_IS16_SC_EENSR_INSA_ILi64EEESC_EEEEEaSI_aSI_NS1D_6fusion15FusionCallbacksIS1H_NS1N_17LinearCombinationIaiaiLNS_15FloatRoundStyleE2EEES1I_S1M_JEEENS4_5SM1004TMEM4LOAD26SM100_TMEM_LOAD_32dp32b64xENS4_13SM90_TMA_LOADENS10_INS11_ILi2ELi4ELi3EEES14_NSR_INS5_IJS15_S1K_EEENS5_IJS1K_SC_EEEEEEENS4_39AutoVectorizingCopyWithAssumedAlignmentILi128EEENS4_14SM90_TMA_STOREES22_S24_S24_EEEvvEEEEvNT_6ParamsE)
        /*0038*/ 	.word	0x00000000


	//----- nvinfo : EIATTR_MIN_STACK_SIZE
	.align		4
.L_28:
        /*003c*/ 	.byte	0x04, 0x12
        /*003e*/ 	.short	(.L_30 - .L_29)
	.align		4
.L_29:
        /*0040*/ 	.word	index@(_ZN7cutlass13device_kernelINS_4gemm6kernel13GemmUniversalIN4cute5tupleIJiiiiEEENS1_10collective13CollectiveMmaINS1_35MainloopSm100TmaUmmaWarpSpecializedILi3ELi2ELi2ENS5_IJNS4_1CILi2EEENSA_ILi1EEESC_EEEEENS5_IJNSA_ILi256EEENSA_ILi192EEESF_EEEaNS5_IJlSC_lEEEaSI_NS4_8TiledMMAINS4_8MMA_AtomIJNS4_21SM100_MMA_S8_2x1SM_SSIaaiLi256ELi192ELNS4_4UMMA5MajorE0ELSN_0ELNSM_8SaturateE0EEEEEENS4_6LayoutINS5_IJSC_SC_SC_EEENS5_IJNSA_ILi0EEEST_ST_EEEEENS5_IJNS4_10UnderscoreESW_SW_EEEEENS4_18SM100_TMA_2SM_LOADENS4_14ComposedLayoutINS4_7SwizzleILi3ELi4ELi3EEENS4_18smem_ptr_flag_bitsILi8EEENSR_INS5_IJNSA_ILi8EEENSA_ILi128EEEEEENS5_IJS16_SC_EEEEEEEvNS4_8identityESZ_S1A_vS1B_EENS_8epilogue10collective18CollectiveEpilogueINS1D_23Sm100TmaWarpSpecializedILi3ELi2ELi64ELb0ELb0EEEJNS5_IJS16_SG_SF_EEENS5_IJNSR_IS16_SC_EENSR_INSA_ILi64EEESC_EEEEEaSI_aSI_NS1D_6fusion15FusionCallbacksIS1H_NS1N_17LinearCombinationIaiaiLNS_15FloatRoundStyleE2EEES1I_S1M_JEEENS4_5SM1004TMEM4LOAD26SM100_TMEM_LOAD_32dp32b64xENS4_13SM90_TMA_LOADENS10_INS11_ILi2ELi4ELi3EEES14_NSR_INS5_IJS15_S1K_EEENS5_IJS1K_SC_EEEEEEENS4_39AutoVectorizingCopyWithAssumedAlignmentILi128EEENS4_14SM90_TMA_STOREES22_S24_S24_EEEvvEEEEvNT_6ParamsE)
        /*0044*/ 	.word	0x00000000
.L_30:


//--------------------- .nv.compat                --------------------------
	.section	.nv.compat,"",@"SHT_CUDA_COMPAT_INFO"
	.align	4
        /*0000*/ 	.byte	0x02, 0x09, 0x01, 0x00, 0x02, 0x02, 0x03, 0x00, 0x02, 0x05, 0x06, 0x00, 0x03, 0x07, 0x01, 0x01
        /*0010*/ 	.byte	0x02, 0x03, 0x01, 0x00, 0x02, 0x06, 0x01, 0x00, 0x04, 0x0b, 0x08, 0x00, 0x01, 0x00, 0x00, 0x00
        /*0020*/ 	.byte	0x00, 0x00, 0x00, 0x00


//--------------------- .nv.info._ZN7cutlass13device_kernelINS_4gemm6kernel13GemmUniversalIN4cute5tupleIJiiiiEEENS1_10collective13CollectiveMmaINS1_35MainloopSm100TmaUmmaWarpSpecializedILi3ELi2ELi2ENS5_IJNS4_1CILi2EEENSA_ILi1EEESC_EEEEENS5_IJNSA_ILi256EEENSA_ILi192EEESF_EEEaNS5_IJlSC_lEEEaSI_NS4_8TiledMMAINS4_8MMA_AtomIJNS4_21SM100_MMA_S8_2x1SM_SSIaaiLi256ELi192ELNS4_4UMMA5MajorE0ELSN_0ELNSM_8SaturateE0EEEEEENS4_6LayoutINS5_IJSC_SC_SC_EEENS5_IJNSA_ILi0EEEST_ST_EEEEENS5_IJNS4_10UnderscoreESW_SW_EEEEENS4_18SM100_TMA_2SM_LOADENS4_14ComposedLayoutINS4_7SwizzleILi3ELi4ELi3EEENS4_18smem_ptr_flag_bitsILi8EEENSR_INS5_IJNSA_ILi8EEENSA_ILi128EEEEEENS5_IJS16_SC_EEEEEEEvNS4_8identityESZ_S1A_vS1B_EENS_8epilogue10collective18CollectiveEpilogueINS1D_23Sm100TmaWarpSpecializedILi3ELi2ELi64ELb0ELb0EEEJNS5_IJS16_SG_SF_EEENS5_IJNSR_IS16_SC_EENSR_INSA_ILi64EEESC_EEEEEaSI_aSI_NS1D_6fusion15FusionCallbacksIS1H_NS1N_17LinearCombinationIaiaiLNS_15FloatRoundStyleE2EEES1I_S1M_JEEENS4_5SM1004TMEM4LOAD26SM100_TMEM_LOAD_32dp32b64xENS4_13SM90_TMA_LOADENS10_INS11_ILi2ELi4ELi3EEES14_NSR_INS5_IJS15_S1K_EEENS5_IJS1K_SC_EEEEEEENS4_39AutoVectorizingCopyWithAssumedAlignmentILi128EEENS4_14SM90_TMA_STOREES22_S24_S24_EEEvvEEEEvNT_6ParamsE --------------------------
	.section	.nv.info._ZN7cutlass13device_kernelINS_4gemm6kernel13GemmUniversalIN4cute5tupleIJiiiiEEENS1_10collective13CollectiveMmaINS1_35MainloopSm100TmaUmmaWarpSpecializedILi3ELi2ELi2ENS5_IJNS4_1CILi2EEENSA_ILi1EEESC_EEEEENS5_IJNSA_ILi256EEENSA_ILi192EEESF_EEEaNS5_IJlSC_lEEEaSI_NS4_8TiledMMAINS4_8MMA_AtomIJNS4_21SM100_MMA_S8_2x1SM_SSIaaiLi256ELi192ELNS4_4UMMA5MajorE0ELSN_0ELNSM_8SaturateE0EEEEEENS4_6LayoutINS5_IJSC_SC_SC_EEENS5_IJNSA_ILi0EEEST_ST_EEEEENS5_IJNS4_10UnderscoreESW_SW_EEEEENS4_18SM100_TMA_2SM_LOADENS4_14ComposedLayoutINS4_7SwizzleILi3ELi4ELi3EEENS4_18smem_ptr_flag_bitsILi8EEENSR_INS5_IJNSA_ILi8EEENSA_ILi128EEEEEENS5_IJS16_SC_EEEEEEEvNS4_8identityESZ_S1A_vS1B_EENS_8epilogue10collective18CollectiveEpilogueINS1D_23Sm100TmaWarpSpecializedILi3ELi2ELi64ELb0ELb0EEEJNS5_IJS16_SG_SF_EEENS5_IJNSR_IS16_SC_EENSR_INSA_ILi64EEESC_EEEEEaSI_aSI_NS1D_6fusion15FusionCallbacksIS1H_NS1N_17LinearCombinationIaiaiLNS_15FloatRoundStyleE2EEES1I_S1M_JEEENS4_5SM1004TMEM4LOAD26SM100_TMEM_LOAD_32dp32b64xENS4_13SM90_TMA_LOADENS10_INS11_ILi2ELi4ELi3EEES14_NSR_INS5_IJS15_S1K_EEENS5_IJS1K_SC_EEEEEEENS4_39AutoVectorizingCopyWithAssumedAlignmentILi128EEENS4_14SM90_TMA_STOREES22_S24_S24_EEEvvEEEEvNT_6ParamsE,"",@"SHT_CUDA_INFO"
	.sectionflags	@""
	.align	4


	//----- nvinfo : EIATTR_CUDA_API_VERSION
	.align		4
        /*0000*/ 	.byte	0x04, 0x37
        /*0002*/ 	.short	(.L_32 - .L_31)
.L_31:
        /*0004*/ 	.word	0x00000082


	//----- nvinfo : EIATTR_KPARAM_INFO
	.align		4
.L_32:
        /*0008*/ 	.byte	0x04, 0x17
        /*000a*/ 	.short	(.L_34 - .L_33)
.L_33:
        /*000c*/ 	.word	0x00000000
        /*0010*/ 	.short	0x0000
        /*0012*/ 	.short	0x0000
        /*0014*/ 	.byte	0x00, 0xf0, 0x01, 0x20


	//----- nvinfo : EIATTR_AT_ENTRY_FRAGMENTS
	.align		4
.L_34:
        /*0018*/ 	.byte	0x04, 0x4f
        /*001a*/ 	.short	(.L_36 - .L_35)


	//   ....[0]....
.L_35:
        /*001c*/ 	.word	0x00000007


	//----- nvinfo : EIATTR_RESERVED_SMEM_USED
	.align		4
.L_36:
        /*0020*/ 	.byte	0x01, 0x41
	.zero		2


	//----- nvinfo : EIATTR_SPARSE_MMA_MASK
	.align		4
        /*0024*/ 	.byte	0x03, 0x50
        /*0026*/ 	.short	0x0000


	//----- nvinfo : EIATTR_TCGEN05_2CTA_USED
	.align		4
        /*0028*/ 	.byte	0x01, 0x52
	.zero		2


	//----- nvinfo : EIATTR_MAXREG_COUNT
	.align		4
        /*002c*/ 	.byte	0x03, 0x1b
        /*002e*/ 	.short	0x00ff


	//----- nvinfo : EIATTR_NUM_BARRIERS
	.align		4
        /*0030*/ 	.byte	0x02, 0x4c
        /*0032*/ 	.byte	0x07
	.zero		1


	//----- nvinfo : EIATTR_EXTERNS
	.align		4
        /*0034*/ 	.byte	0x04, 0x0f
        /*0036*/ 	.short	(.L_38 - .L_37)


	//   ....[0]....
	.align		4
.L_37:
        /*0038*/ 	.word	index@(__assertfail)


	//----- nvinfo : EIATTR_MERCURY_ISA_VERSION
	.align		4
.L_38:
        /*003c*/ 	.byte	0x03, 0x5f
        /*003e*/ 	.short	0x0101


	//----- nvinfo : EIATTR_INT_WARP_WIDE_INSTR_OFFSETS
	.align		4
        /*0040*/ 	.byte	0x04, 0x31
        /*0042*/ 	.short	(.L_40 - .L_39)


	//   ....[0]....
.L_39:
        /*0044*/ 	.word	0x00000c90


	//   ....[1]....
        /*0048*/ 	.word	0x00000d30


	//   ....[2]....
        /*004c*/ 	.word	0x000021f0


	//   ....[3]....
        /*0050*/ 	.word	0x000040e0


	//   ....[4]....
        /*0054*/ 	.word	0x00004100


	//   ....[5]....
        /*0058*/ 	.word	0x00004130


	//   ....[6]....
        /*005c*/ 	.word	0x00004a60


	//   ....[7]....
        /*0060*/ 	.word	0x00004ad0


	//   ....[8]....
        /*0064*/ 	.word	0x00004bd0


	//   ....[9]....
        /*0068*/ 	.word	0x00004c60


	//   ....[10]....
        /*006c*/ 	.word	0x00004e40


	//   ....[11]....
        /*0070*/ 	.word	0x00004fa0


	//----- nvinfo : EIATTR_COOP_GROUP_MASK_REGIDS
	.align		4
.L_40:
        /*0074*/ 	.byte	0x04, 0x29
        /*0076*/ 	.short	(.L_42 - .L_41)


	//   ....[0]....
.L_41:
        /*0078*/ 	.word	0xffffffff


	//   ....[1]....
        /*007c*/ 	.word	0xffffffff


	//   ....[2]....
        /*0080*/ 	.word	0xffffffff


	//   ....[3]....
        /*0084*/ 	.word	0xffffffff


	//   ....[4]....
        /*0088*/ 	.word	0xffffffff


	//   ....[5]....
        /*008c*/ 	.word	0xffffffff


	//   ....[6]....
        /*0090*/ 	.word	0xffffffff


	//   ....[7]....
        /*0094*/ 	.word	0xffffffff


	//   ....[8]....
        /*0098*/ 	.word	0xffffffff


	//   ....[9]....
        /*009c*/ 	.word	0xffffffff


	//   ....[10]....
        /*00a0*/ 	.word	0xffffffff


	//   ....[11]....
        /*00a4*/ 	.word	0xffffffff


	//   ....[12]....
        /*00a8*/ 	.word	0xffffffff


	//   ....[13]....
        /*00ac*/ 	.word	0xffffffff


	//----- nvinfo : EIATTR_COOP_GROUP_INSTR_OFFSETS
	.align		4
.L_42:
        /*00b0*/ 	.byte	0x04, 0x28
        /*00b2*/ 	.short	(.L_44 - .L_43)


	//   ....[0]....
.L_43:
        /*00b4*/ 	.word	0x000000c0


	//   ....[1]....
        /*00b8*/ 	.word	0x00000500


	//   ....[2]....
        /*00bc*/ 	.word	0x00000660


	//   ....[3]....
        /*00c0*/ 	.word	0x000007d0


	//   ....[4]....
        /*00c4*/ 	.word	0x000008c0


	//   ....[5]....
        /*00c8*/ 	.word	0x00000a20


	//   ....[6]....
        /*00cc*/ 	.word	0x00000b70


	//   ....[7]....
        /*00d0*/ 	.word	0x00000db0


	//   ....[8]....
        /*00d4*/ 	.word	0x000020d0


	//   ....[9]....
        /*00d8*/ 	.word	0x00002e20


	//   ....[10]....
        /*00dc*/ 	.word	0x000032f0


	//   ....[11]....
        /*00e0*/ 	.word	0x00003320


	//   ....[12]....
        /*00e4*/ 	.word	0x00003ff0


	//   ....[13]....
        /*00e8*/ 	.word	0x000041f0


	//----- nvinfo : EIATTR_VRC_CTA_INIT_COUNT
	.align		4
.L_44:
        /*00ec*/ 	.byte	0x02, 0x4a
        /*00ee*/ 	.byte	0x80
	.zero		1


	//----- nvinfo : EIATTR_SYSCALL_OFFSETS
	.align		4
        /*00f0*/ 	.byte	0x04, 0x46
        /*00f2*/ 	.short	(.L_46 - .L_45)


	//   ....[0]....
.L_45:
        /*00f4*/ 	.word	0x00005a00


	//   ....[1]....
        /*00f8*/ 	.word	0x00005b20


	//   ....[2]....
        /*00fc*/ 	.word	0x00006370


	//   ....[3]....
        /*0100*/ 	.word	0x00007a00


	//   ....[4]....
        /*0104*/ 	.word	0x00009090


	//----- nvinfo : EIATTR_MBARRIER_INSTR_OFFSETS
	.align		4
.L_46:
        /*0108*/ 	.byte	0x04, 0x39
        /*010a*/ 	.short	(.L_48 - .L_47)


	//   ....[0]....
.L_47:
        /*010c*/ 	.word	0x000005f0
        /*0110*/ 	.word	0x000000ff
        /*0114*/ 	.word	0x00000000
        /*0118*/ 	.short	0x0100
        /*011a*/ 	.byte	0x05
	.zero		1


	//   ....[1]....
        /*011c*/ 	.word	0x00000600
        /*0120*/ 	.word	0x000000ff
        /*0124*/ 	.word	0x00000018
        /*0128*/ 	.short	0x0100
        /*012a*/ 	.byte	0x05
	.zero		1


	//   ....[2]....
        /*012c*/ 	.word	0x00000610
        /*0130*/ 	.word	0x000000ff
        /*0134*/ 	.word	0x00000008
        /*0138*/ 	.short	0x0100
        /*013a*/ 	.byte	0x05
	.zero		1


	//   ....[3]....
        /*013c*/ 	.word	0x00000620
        /*0140*/ 	.word	0x000000ff
        /*0144*/ 	.word	0x00000020
        /*0148*/ 	.short	0x0100
        /*014a*/ 	.byte	0x05
	.zero		1


	//   ....[4]....
        /*014c*/ 	.word	0x00000630
        /*0150*/ 	.word	0x000000ff
        /*0154*/ 	.word	0x00000010
        /*0158*/ 	.short	0x0100
        /*015a*/ 	.byte	0x05
	.zero		1


	//   ....[5]....
        /*015c*/ 	.word	0x00000640
        /*0160*/ 	.word	0x000000ff
        /*0164*/ 	.word	0x00000028
        /*0168*/ 	.short	0x0100
        /*016a*/ 	.byte	0x05
	.zero		1


	//   ....[6]....
        /*016c*/ 	.word	0x00000760
        /*0170*/ 	.word	0x000000ff
        /*0174*/ 	.word	0x00000030
        /*0178*/ 	.short	0x0100
        /*017a*/ 	.byte	0x06
	.zero		1


	//   ....[7]....
        /*017c*/ 	.word	0x00000770
        /*0180*/ 	.word	0x000000ff
        /*0184*/ 	.word	0x00000048
        /*0188*/ 	.short	0x0100
        /*018a*/ 	.byte	0x06
	.zero		1


	//   ....[8]....
        /*018c*/ 	.word	0x00000780
        /*0190*/ 	.word	0x000000ff
        /*0194*/ 	.word	0x00000038
        /*0198*/ 	.short	0x0100
        /*019a*/ 	.byte	0x06
	.zero		1


	//   ....[9]....
        /*019c*/ 	.word	0x00000790
        /*01a0*/ 	.word	0x000000ff
        /*01a4*/ 	.word	0x00000050
        /*01a8*/ 	.short	0x0100
        /*01aa*/ 	.byte	0x06
	.zero		1


	//   ....[10]....
        /*01ac*/ 	.word	0x000007a0
        /*01b0*/ 	.word	0x000000ff
        /*01b4*/ 	.word	0x00000040
        /*01b8*/ 	.short	0x0100
        /*01ba*/ 	.byte	0x06
	.zero		1


	//   ....[11]....
        /*01bc*/ 	.word	0x000007b0
        /*01c0*/ 	.word	0x000000ff
        /*01c4*/ 	.word	0x00000058
        /*01c8*/ 	.short	0x0100
        /*01ca*/ 	.byte	0x06
	.zero		1


	//   ....[12]....
        /*01cc*/ 	.word	0x00000890
        /*01d0*/ 	.word	0x000000ff
        /*01d4*/ 	.word	0x00000060
        /*01d8*/ 	.short	0x0100
        /*01da*/ 	.byte	0x05
	.zero		1


	//   ....[13]....
        /*01dc*/ 	.word	0x000008a0
        /*01e0*/ 	.word	0x000000ff
        /*01e4*/ 	.word	0x00000068
        /*01e8*/ 	.short	0x0100
        /*01ea*/ 	.byte	0x05
	.zero		1


	//   ....[14]....
        /*01ec*/ 	.word	0x000009d0
        /*01f0*/ 	.word	0x000000ff
        /*01f4*/ 	.word	0x00000070
        /*01f8*/ 	.short	0x0100
        /*01fa*/ 	.byte	0x05
	.zero		1


	//   ....[15]....
        /*01fc*/ 	.word	0x000009e0
        /*0200*/ 	.word	0x000000ff
        /*0204*/ 	.word	0x00000080
        /*0208*/ 	.short	0x0100
        /*020a*/ 	.byte	0x05
	.zero		1


	//   ....[16]....
        /*020c*/ 	.word	0x000009f0
        /*0210*/ 	.word	0x000000ff
        /*0214*/ 	.word	0x00000078
        /*0218*/ 	.short	0x0100
        /*021a*/ 	.byte	0x05
	.zero		1


	//   ....[17]....
        /*021c*/ 	.word	0x00000a00
        /*0220*/ 	.word	0x000000ff
        /*0224*/ 	.word	0x00000088
        /*0228*/ 	.short	0x0100
        /*022a*/ 	.byte	0x05
	.zero		1


	//   ....[18]....
        /*022c*/ 	.word	0x00000b20
        /*0230*/ 	.word	0x000000ff
        /*0234*/ 	.word	0x00000090
        /*0238*/ 	.short	0x0100
        /*023a*/ 	.byte	0x06
	.zero		1


	//   ....[19]....
        /*023c*/ 	.word	0x00000b30
        /*0240*/ 	.word	0x000000ff
        /*0244*/ 	.word	0x000000a0
        /*0248*/ 	.short	0x0100
        /*024a*/ 	.byte	0x06
	.zero		1


	//   ....[20]....
        /*024c*/ 	.word	0x00000b40
        /*0250*/ 	.word	0x000000ff
        /*0254*/ 	.word	0x00000098
        /*0258*/ 	.short	0x0100
        /*025a*/ 	.byte	0x06
	.zero		1


	//   ....[21]....
        /*025c*/ 	.word	0x00000b50
        /*0260*/ 	.word	0x000000ff
        /*0264*/ 	.word	0x000000a8
        /*0268*/ 	.short	0x0100
        /*026a*/ 	.byte	0x06
	.zero		1


	//   ....[22]....
        /*026c*/ 	.word	0x00000c40
        /*0270*/ 	.word	0x000000ff
        /*0274*/ 	.word	0x000000b0
        /*0278*/ 	.short	0x0100
        /*027a*/ 	.byte	0x05
	.zero		1


	//   ....[23]....
        /*027c*/ 	.word	0x00000c50
        /*0280*/ 	.word	0x000000ff
        /*0284*/ 	.word	0x000000c0
        /*0288*/ 	.short	0x0100
        /*028a*/ 	.byte	0x05
	.zero		1


	//   ....[24]....
        /*028c*/ 	.word	0x00000c60
        /*0290*/ 	.word	0x000000ff
        /*0294*/ 	.word	0x000000b8
        /*0298*/ 	.short	0x0100
        /*029a*/ 	.byte	0x05
	.zero		1


	//   ....[25]....
        /*029c*/ 	.word	0x00000c70
        /*02a0*/ 	.word	0x000000ff
        /*02a4*/ 	.word	0x000000c8
        /*02a8*/ 	.short	0x0100
        /*02aa*/ 	.byte	0x05
	.zero		1


	//   ....[26]....
        /*02ac*/ 	.word	0x00000d60
        /*02b0*/ 	.word	0x000000ff
        /*02b4*/ 	.word	0x000000d0
        /*02b8*/ 	.short	0x0100
        /*02ba*/ 	.byte	0x04
	.zero		1


	//   ....[27]....
        /*02bc*/ 	.word	0x00001770
        /*02c0*/ 	.word	0x00000003
        /*02c4*/ 	.word	0x000000c0
        /*02c8*/ 	.short	0x010a
        /*02ca*/ 	.byte	0xff
	.zero		1


	//   ....[28]....
        /*02cc*/ 	.word	0x000017a0
        /*02d0*/ 	.word	0x00000003
        /*02d4*/ 	.word	0x000000b0
        /*02d8*/ 	.short	0x0101
        /*02da*/ 	.byte	0xff
	.zero		1


	//   ....[29]....
        /*02dc*/ 	.word	0x000018b0
        /*02e0*/ 	.word	0x000000ff
        /*02e4*/ 	.word	0x00000018
        /*02e8*/ 	.short	0x010a
        /*02ea*/ 	.byte	0x05
	.zero		1


	//   ....[30]....
        /*02ec*/ 	.word	0x00001970
        /*02f0*/ 	.word	0x000000ff
        /*02f4*/ 	.word	0x00000018
        /*02f8*/ 	.short	0x010a
        /*02fa*/ 	.byte	0x21
	.zero		1


	//   ....[31]....
        /*02fc*/ 	.word	0x00001b20
        /*0300*/ 	.word	0x000000ff
        /*0304*/ 	.word	0x00000018
        /*0308*/ 	.short	0x010a
        /*030a*/ 	.byte	0x08
	.zero		1


	//   ....[32]....
        /*030c*/ 	.word	0x00001ce0
        /*0310*/ 	.word	0x000000ff
        /*0314*/ 	.word	0x00000068
        /*0318*/ 	.short	0x0101
        /*031a*/ 	.byte	0x04
	.zero		1


	//   ....[33]....
        /*031c*/ 	.word	0x00001d00
        /*0320*/ 	.word	0x000000ff
        /*0324*/ 	.word	0x00000018
        /*0328*/ 	.short	0x010a
        /*032a*/ 	.byte	0x05
	.zero		1


	//   ....[34]....
        /*032c*/ 	.word	0x00001d80
        /*0330*/ 	.word	0x000000ff
        /*0334*/ 	.word	0x00000018
        /*0338*/ 	.short	0x010a
        /*033a*/ 	.byte	0x21
	.zero		1


	//   ....[35]....
        /*033c*/ 	.word	0x00001f10
        /*0340*/ 	.word	0x000000ff
        /*0344*/ 	.word	0x00000018
        /*0348*/ 	.short	0x010a
        /*034a*/ 	.byte	0x08
	.zero		1


	//   ....[36]....
        /*034c*/ 	.word	0x00002100
        /*0350*/ 	.word	0x00000002
        /*0354*/ 	.word	0x00000070
        /*0358*/ 	.short	0x010a
        /*035a*/ 	.byte	0xff
	.zero		1


	//   ....[37]....
        /*035c*/ 	.word	0x000021c0
        /*0360*/ 	.word	0x00000002
        /*0364*/ 	.word	0x00000000
        /*0368*/ 	.short	0x0101
        /*036a*/ 	.byte	0xff
	.zero		1


	//   ....[38]....
        /*036c*/ 	.word	0x00002720
        /*0370*/ 	.word	0x000000ff
        /*0374*/ 	.word	0x00000000
        /*0378*/ 	.short	0x010a
        /*037a*/ 	.byte	0x05
	.zero		1


	//   ....[39]....
        /*037c*/ 	.word	0x000027b0
        /*0380*/ 	.word	0x000000ff
        /*0384*/ 	.word	0x00000000
        /*0388*/ 	.short	0x010a
        /*038a*/ 	.byte	0x05
	.zero		1


	//   ....[40]....
        /*038c*/ 	.word	0x00002850
        /*0390*/ 	.word	0x00000000
        /*0394*/ 	.word	0x00000000
        /*0398*/ 	.short	0x010a
        /*039a*/ 	.byte	0xff
	.zero		1


	//   ....[41]....
        /*039c*/ 	.word	0x00002980
        /*03a0*/ 	.word	0x00000000
        /*03a4*/ 	.word	0x000000b0
        /*03a8*/ 	.short	0x010a
        /*03aa*/ 	.byte	0xff
	.zero		1


	//   ....[42]....
        /*03ac*/ 	.word	0x000029f0
        /*03b0*/ 	.word	0x00000004
        /*03b4*/ 	.word	0x00000000
        /*03b8*/ 	.short	0x0101
        /*03ba*/ 	.byte	0xff
	.zero		1


	//   ....[43]....
        /*03bc*/ 	.word	0x00002a10
        /*03c0*/ 	.word	0x000000ff
        /*03c4*/ 	.word	0x00000080
        /*03c8*/ 	.short	0x010a
        /*03ca*/ 	.byte	0x05
	.zero		1


	//   ....[44]....
        /*03cc*/ 	.word	0x00002b30
        /*03d0*/ 	.word	0x00000000
        /*03d4*/ 	.word	0x00000070
        /*03d8*/ 	.short	0x010a
        /*03da*/ 	.byte	0xff
	.zero		1


	//   ....[45]....
        /*03dc*/ 	.word	0x00002c30
        /*03e0*/ 	.word	0x00000000
        /*03e4*/ 	.word	0x00000000
        /*03e8*/ 	.short	0x0101
        /*03ea*/ 	.byte	0xff
	.zero		1


	//   ....[46]....
        /*03ec*/ 	.word	0x00002cc0
        /*03f0*/ 	.word	0x000000ff
        /*03f4*/ 	.word	0x00000080
        /*03f8*/ 	.short	0x0106
        /*03fa*/ 	.byte	0x05
	.zero		1


	//   ....[47]....
        /*03fc*/ 	.word	0x00002ce0
        /*0400*/ 	.word	0x000000ff
        /*0404*/ 	.word	0x00000080
        /*0408*/ 	.short	0x010a
        /*040a*/ 	.byte	0x05
	.zero		1


	//   ....[48]....
        /*040c*/ 	.word	0x00002d70
        /*0410*/ 	.word	0x000000ff
        /*0414*/ 	.word	0x00000080
        /*0418*/ 	.short	0x0106
        /*041a*/ 	.byte	0x04
	.zero		1


	//   ....[49]....
        /*041c*/ 	.word	0x00002db0
        /*0420*/ 	.word	0x00000000
        /*0424*/ 	.word	0x00000080
        /*0428*/ 	.short	0x010a
        /*042a*/ 	.byte	0xff
	.zero		1


	//   ....[50]....
        /*042c*/ 	.word	0x00002ff0
        /*0430*/ 	.word	0x000000ff
        /*0434*/ 	.word	0x00000008
        /*0438*/ 	.short	0x010a
        /*043a*/ 	.byte	0x04
	.zero		1


	//   ....[51]....
        /*043c*/ 	.word	0x00003010
        /*0440*/ 	.word	0x000000ff
        /*0444*/ 	.word	0x00000008
        /*0448*/ 	.short	0x010a
        /*044a*/ 	.byte	0x04
	.zero		1


	//   ....[52]....
        /*044c*/ 	.word	0x000031a0
        /*0450*/ 	.word	0x000000ff
        /*0454*/ 	.word	0x00000008
        /*0458*/ 	.short	0x010a
        /*045a*/ 	.byte	0x04
	.zero		1


	//   ....[53]....
        /*045c*/ 	.word	0x000031c0
        /*0460*/ 	.word	0x000000ff
        /*0464*/ 	.word	0x00000008
        /*0468*/ 	.short	0x010a
        /*046a*/ 	.byte	0x04
	.zero		1


	//   ....[54]....
        /*046c*/ 	.word	0x00003280
        /*0470*/ 	.word	0x000000ff
        /*0474*/ 	.word	0x00000000
        /*0478*/ 	.short	0x0101
        /*047a*/ 	.byte	0x05
	.zero		1


	//   ....[55]....
        /*047c*/ 	.word	0x00003640
        /*0480*/ 	.word	0x00000000
        /*0484*/ 	.word	0x00000070
        /*0488*/ 	.short	0x010a
        /*048a*/ 	.byte	0xff
	.zero		1


	//   ....[56]....
        /*048c*/ 	.word	0x00003700
        /*0490*/ 	.word	0x00000000
        /*0494*/ 	.word	0x00000000
        /*0498*/ 	.short	0x0101
        /*049a*/ 	.byte	0xff
	.zero		1


	//   ....[57]....
        /*049c*/ 	.word	0x000037c0
        /*04a0*/ 	.word	0x000000ff
        /*04a4*/ 	.word	0x00000000
        /*04a8*/ 	.short	0x010a
        /*04aa*/ 	.byte	0x05
	.zero		1


	//   ....[58]....
        /*04ac*/ 	.word	0x000037d0
        /*04b0*/ 	.word	0x000000ff
        /*04b4*/ 	.word	0x000000a0
        /*04b8*/ 	.short	0x010a
        /*04ba*/ 	.byte	0x13
	.zero		1


	//   ....[59]....
        /*04bc*/ 	.word	0x00003880
        /*04c0*/ 	.word	0x000000ff
        /*04c4*/ 	.word	0x00000000
        /*04c8*/ 	.short	0x010a
        /*04ca*/ 	.byte	0x1a
	.zero		1


	//   ....[60]....
        /*04cc*/ 	.word	0x000039b0
        /*04d0*/ 	.word	0x000000ff
        /*04d4*/ 	.word	0x00000000
        /*04d8*/ 	.short	0x010a
        /*04da*/ 	.byte	0x1b
	.zero		1


	//   ....[61]....
        /*04dc*/ 	.word	0x00003df0
        /*04e0*/ 	.word	0x000000ff
        /*04e4*/ 	.word	0x00000000
        /*04e8*/ 	.short	0x010a
        /*04ea*/ 	.byte	0x05
	.zero		1


	//   ....[62]....
        /*04ec*/ 	.word	0x00003e90
        /*04f0*/ 	.word	0x00000000
        /*04f4*/ 	.word	0x00000000
        /*04f8*/ 	.short	0x010a
        /*04fa*/ 	.byte	0xff
	.zero		1


	//   ....[63]....
        /*04fc*/ 	.word	0x00003ed0
        /*0500*/ 	.word	0x00000000
        /*0504*/ 	.word	0x00000000
        /*0508*/ 	.short	0x010a
        /*050a*/ 	.byte	0xff
	.zero		1


	//   ....[64]....
        /*050c*/ 	.word	0x00003f40
        /*0510*/ 	.word	0x000000ff
        /*0514*/ 	.word	0x00000000
        /*0518*/ 	.short	0x0101
        /*051a*/ 	.byte	0x05
	.zero		1


	//   ....[65]....
        /*051c*/ 	.word	0x00003f80
        /*0520*/ 	.word	0x000000ff
        /*0524*/ 	.word	0x000000d0
        /*0528*/ 	.short	0x010a
        /*052a*/ 	.byte	0x0b
	.zero		1


	//   ....[66]....
        /*052c*/ 	.word	0x00003fe0
        /*0530*/ 	.word	0x000000ff
        /*0534*/ 	.word	0x00000000
        /*0538*/ 	.short	0x0101
        /*053a*/ 	.byte	0x05
	.zero		1


	//   ....[67]....
        /*053c*/ 	.word	0x00004410
        /*0540*/ 	.word	0x00000000
        /*0544*/ 	.word	0x00000070
        /*0548*/ 	.short	0x010a
        /*054a*/ 	.byte	0xff
	.zero		1


	//   ....[68]....
        /*054c*/ 	.word	0x000044d0
        /*0550*/ 	.word	0x00000000
        /*0554*/ 	.word	0x00000000
        /*0558*/ 	.short	0x0101
        /*055a*/ 	.byte	0xff
	.zero		1


	//   ....[69]....
        /*055c*/ 	.word	0x000047f0
        /*0560*/ 	.word	0x000000ff
        /*0564*/ 	.word	0x00000068
        /*0568*/ 	.short	0x010a
        /*056a*/ 	.byte	0x06
	.zero		1


	//   ....[70]....
        /*056c*/ 	.word	0x000049e0
        /*0570*/ 	.word	0x000000ff
        /*0574*/ 	.word	0x00000048
        /*0578*/ 	.short	0x010a
        /*057a*/ 	.byte	0x06
	.zero		1


	//   ....[71]....
        /*057c*/ 	.word	0x00004b70
        /*0580*/ 	.word	0x000000ff
        /*0584*/ 	.word	0x00000030
        /*0588*/ 	.short	0x010b
        /*058a*/ 	.byte	0x06
	.zero		1


	//   ....[72]....
        /*058c*/ 	.word	0x00004b80
        /*0590*/ 	.word	0x000000ff
        /*0594*/ 	.word	0x00000000
        /*0598*/ 	.short	0x0101
        /*059a*/ 	.byte	0x08
	.zero		1


	//   ....[73]....
        /*059c*/ 	.word	0x00004b90
        /*05a0*/ 	.word	0x000000ff
        /*05a4*/ 	.word	0x00000050
        /*05a8*/ 	.short	0x010a
        /*05aa*/ 	.byte	0x06
	.zero		1


	//   ....[74]....
        /*05ac*/ 	.word	0x00004d30
        /*05b0*/ 	.word	0x000000ff
        /*05b4*/ 	.word	0x00000038
        /*05b8*/ 	.short	0x010b
        /*05ba*/ 	.byte	0x06
	.zero		1


	//   ....[75]....
        /*05bc*/ 	.word	0x00004da0
        /*05c0*/ 	.word	0x000000ff
        /*05c4*/ 	.word	0x00000000
        /*05c8*/ 	.short	0x0101
        /*05ca*/ 	.byte	0x08
	.zero		1


	//   ....[76]....
        /*05cc*/ 	.word	0x00004dd0
        /*05d0*/ 	.word	0x000000ff
        /*05d4*/ 	.word	0x00000058
        /*05d8*/ 	.short	0x010a
        /*05da*/ 	.byte	0x06
	.zero		1


	//   ....[77]....
        /*05dc*/ 	.word	0x00004fe0
        /*05e0*/ 	.word	0x000000ff
        /*05e4*/ 	.word	0x00000040
        /*05e8*/ 	.short	0x010b
        /*05ea*/ 	.byte	0x06
	.zero		1


	//   ....[78]....
        /*05ec*/ 	.word	0x00005000
        /*05f0*/ 	.word	0x000000ff
        /*05f4*/ 	.word	0x00000000
        /*05f8*/ 	.short	0x0101
        /*05fa*/ 	.byte	0x07
	.zero		1


	//   ....[79]....
        /*05fc*/ 	.word	0x00005030
        /*0600*/ 	.word	0x000000ff
        /*0604*/ 	.word	0x00000048
        /*0608*/ 	.short	0x010a
        /*060a*/ 	.byte	0x06
	.zero		1


	//   ....[80]....
        /*060c*/ 	.word	0x00005050
        /*0610*/ 	.word	0x000000ff
        /*0614*/ 	.word	0x00000050
        /*0618*/ 	.short	0x010a
        /*061a*/ 	.byte	0x06
	.zero		1


	//   ....[81]....
        /*061c*/ 	.word	0x00005090
        /*0620*/ 	.word	0x00000000
        /*0624*/ 	.word	0x00000058
        /*0628*/ 	.short	0x010a
        /*062a*/ 	.byte	0xff
	.zero		1


	//   ....[82]....
        /*062c*/ 	.word	0x000053d0
        /*0630*/ 	.word	0x00000000
        /*0634*/ 	.word	0x00000070
        /*0638*/ 	.short	0x010a
        /*063a*/ 	.byte	0xff
	.zero		1


	//   ....[83]....
        /*063c*/ 	.word	0x000054e0
        /*0640*/ 	.word	0x00000000
        /*0644*/ 	.word	0x00000000
        /*0648*/ 	.short	0x0101
        /*064a*/ 	.byte	0xff
	.zero		1


	//   ....[84]....
        /*064c*/ 	.word	0x00005f10
        /*0650*/ 	.word	0x00000003
        /*0654*/ 	.word	0x00000030
        /*0658*/ 	.short	0x010a
        /*065a*/ 	.byte	0xff
	.zero		1


	//   ....[85]....
        /*065c*/ 	.word	0x00005f50
        /*0660*/ 	.word	0x000000a8
        /*0664*/ 	.word	0x00000090
        /*0668*/ 	.short	0x010a
        /*066a*/ 	.byte	0xff
	.zero		1


	//   ....[86]....
        /*066c*/ 	.word	0x00006090
        /*0670*/ 	.word	0x00000003
        /*0674*/ 	.word	0x00000030
        /*0678*/ 	.short	0x010a
        /*067a*/ 	.byte	0xff
	.zero		1


	//   ....[87]....
        /*067c*/ 	.word	0x000061d0
        /*0680*/ 	.word	0x00000000
        /*0684*/ 	.word	0x00000000
        /*0688*/ 	.short	0x0101
        /*068a*/ 	.byte	0xff
	.zero		1


	//   ....[88]....
        /*068c*/ 	.word	0x00006250
        /*0690*/ 	.word	0x000000a8
        /*0694*/ 	.word	0x00000090
        /*0698*/ 	.short	0x010a
        /*069a*/ 	.byte	0xff
	.zero		1


	//   ....[89]....
        /*069c*/ 	.word	0x00007660
        /*06a0*/ 	.word	0x00000006
        /*06a4*/ 	.word	0x00000030
        /*06a8*/ 	.short	0x010a
        /*06aa*/ 	.byte	0xff
	.zero		1


	//   ....[90]....
        /*06ac*/ 	.word	0x00007740
        /*06b0*/ 	.word	0x00000006
        /*06b4*/ 	.word	0x00000030
        /*06b8*/ 	.short	0x010a
        /*06ba*/ 	.byte	0xff
	.zero		1


	//   ....[91]....
        /*06bc*/ 	.word	0x000078a0
        /*06c0*/ 	.word	0x00000005
        /*06c4*/ 	.word	0x00000000
        /*06c8*/ 	.short	0x0101
        /*06ca*/ 	.byte	0xff
	.zero		1


	//   ....[92]....
        /*06cc*/ 	.word	0x00008cf0
        /*06d0*/ 	.word	0x00000003
        /*06d4*/ 	.word	0x00000030
        /*06d8*/ 	.short	0x010a
        /*06da*/ 	.byte	0xff
	.zero		1


	//   ....[93]....
        /*06dc*/ 	.word	0x00008dd0
        /*06e0*/ 	.word	0x00000003
        /*06e4*/ 	.word	0x00000030
        /*06e8*/ 	.short	0x010a
        /*06ea*/ 	.byte	0xff
	.zero		1


	//   ....[94]....
        /*06ec*/ 	.word	0x00008f30
        /*06f0*/ 	.word	0x00000003
        /*06f4*/ 	.word	0x00000000
        /*06f8*/ 	.short	0x0101
        /*06fa*/ 	.byte	0xff
	.zero		1


	//   ....[95]....
        /*06fc*/ 	.word	0x00009260
        /*0700*/ 	.word	0x000000a8
        /*0704*/ 	.word	0x00000000
        /*0708*/ 	.short	0x0101
        /*070a*/ 	.byte	0xff
	.zero		1


	//   ....[96]....
        /*070c*/ 	.word	0x0000a540
        /*0710*/ 	.word	0x00000003
        /*0714*/ 	.word	0x000000c0
        /*0718*/ 	.short	0x010a
        /*071a*/ 	.byte	0xff
	.zero		1


	//   ....[97]....
        /*071c*/ 	.word	0x0000a5a0
        /*0720*/ 	.word	0x00000002
        /*0724*/ 	.word	0x00000018
        /*0728*/ 	.short	0x010a
        /*072a*/ 	.byte	0xff
	.zero		1


	//   ....[98]....
        /*072c*/ 	.word	0x0000a600
        /*0730*/ 	.word	0x00000002
        /*0734*/ 	.word	0x00000018
        /*0738*/ 	.short	0x010a
        /*073a*/ 	.byte	0xff
	.zero		1


	//   ....[99]....
        /*073c*/ 	.word	0x0000a650
        /*0740*/ 	.word	0x00000002
        /*0744*/ 	.word	0x00000070
        /*0748*/ 	.short	0x010a
        /*074a*/ 	.byte	0xff
	.zero		1


	//   ....[100]....
        /*074c*/ 	.word	0x0000a6b0
        /*0750*/ 	.word	0x00000000
        /*0754*/ 	.word	0x00000000
        /*0758*/ 	.short	0x010a
        /*075a*/ 	.byte	0xff
	.zero		1


	//   ....[101]....
        /*075c*/ 	.word	0x0000a710
        /*0760*/ 	.word	0x00000000
        /*0764*/ 	.word	0x00000000
        /*0768*/ 	.short	0x010a
        /*076a*/ 	.byte	0xff
	.zero		1


	//   ....[102]....
        /*076c*/ 	.word	0x0000a760
        /*0770*/ 	.word	0x00000000
        /*0774*/ 	.word	0x000000b0
        /*0778*/ 	.short	0x010a
        /*077a*/ 	.byte	0xff
	.zero		1


	//   ....[103]....
        /*077c*/ 	.word	0x0000a7c0
        /*0780*/ 	.word	0x00000000
        /*0784*/ 	.word	0x00000080
        /*0788*/ 	.short	0x010a
        /*078a*/ 	.byte	0xff
	.zero		1


	//   ....[104]....
        /*078c*/ 	.word	0x0000a810
        /*0790*/ 	.word	0x00000000
        /*0794*/ 	.word	0x00000070
        /*0798*/ 	.short	0x010a
        /*079a*/ 	.byte	0xff
	.zero		1


	//   ....[105]....
        /*079c*/ 	.word	0x0000a870
        /*07a0*/ 	.word	0x00000000
        /*07a4*/ 	.word	0x00000080
        /*07a8*/ 	.short	0x010a
        /*07aa*/ 	.byte	0xff
	.zero		1


	//   ....[106]....
        /*07ac*/ 	.word	0x0000a8d0
        /*07b0*/ 	.word	0x00000004
        /*07b4*/ 	.word	0x00000008
        /*07b8*/ 	.short	0x010a
        /*07ba*/ 	.byte	0xff
	.zero		1


	//   ....[107]....
        /*07bc*/ 	.word	0x0000a9b0
        /*07c0*/ 	.word	0x00000002
        /*07c4*/ 	.word	0x00000008
        /*07c8*/ 	.short	0x010a
        /*07ca*/ 	.byte	0xff
	.zero		1


	//   ....[108]....
        /*07cc*/ 	.word	0x0000aa00
        /*07d0*/ 	.word	0x00000000
        /*07d4*/ 	.word	0x00000070
        /*07d8*/ 	.short	0x010a
        /*07da*/ 	.byte	0xff
	.zero		1


	//   ....[109]....
        /*07dc*/ 	.word	0x0000aa60
        /*07e0*/ 	.word	0x00000000
        /*07e4*/ 	.word	0x000000a0
        /*07e8*/ 	.short	0x010a
        /*07ea*/ 	.byte	0xff
	.zero		1


	//   ....[110]....
        /*07ec*/ 	.word	0x0000aac0
        /*07f0*/ 	.word	0x00000000
        /*07f4*/ 	.word	0x00000000
        /*07f8*/ 	.short	0x010a
        /*07fa*/ 	.byte	0xff
	.zero		1


	//   ....[111]....
        /*07fc*/ 	.word	0x0000ab20
        /*0800*/ 	.word	0x00000000
        /*0804*/ 	.word	0x00000000
        /*0808*/ 	.short	0x010a
        /*080a*/ 	.byte	0xff
	.zero		1


	//   ....[112]....
        /*080c*/ 	.word	0x0000ab80
        /*0810*/ 	.word	0x00000000
        /*0814*/ 	.word	0x000000d0
        /*0818*/ 	.short	0x010a
        /*081a*/ 	.byte	0xff
	.zero		1


	//   ....[113]....
        /*081c*/ 	.word	0x0000abd0
        /*0820*/ 	.word	0x00000000
        /*0824*/ 	.word	0x00000070
        /*0828*/ 	.short	0x010a
        /*082a*/ 	.byte	0xff
	.zero		1


	//   ....[114]....
        /*082c*/ 	.word	0x0000ac30
        /*0830*/ 	.word	0x00000000
        /*0834*/ 	.word	0x00000068
        /*0838*/ 	.short	0x010a
        /*083a*/ 	.byte	0xff
	.zero		1


	//   ....[115]....
        /*083c*/ 	.word	0x0000ac90
        /*0840*/ 	.word	0x00000003
        /*0844*/ 	.word	0x00000048
        /*0848*/ 	.short	0x010a
        /*084a*/ 	.byte	0xff
	.zero		1


	//   ....[116]....
        /*084c*/ 	.word	0x0000acf0
        /*0850*/ 	.word	0x00000003
        /*0854*/ 	.word	0x00000050
        /*0858*/ 	.short	0x010a
        /*085a*/ 	.byte	0xff
	.zero		1


	//   ....[117]....
        /*085c*/ 	.word	0x0000ad50
        /*0860*/ 	.word	0x00000003
        /*0864*/ 	.word	0x00000058
        /*0868*/ 	.short	0x010a
        /*086a*/ 	.byte	0xff
	.zero		1


	//   ....[118]....
        /*086c*/ 	.word	0x0000adb0
        /*0870*/ 	.word	0x00000000
        /*0874*/ 	.word	0x00000048
        /*0878*/ 	.short	0x010a
        /*087a*/ 	.byte	0xff
	.zero		1


	//   ....[119]....
        /*087c*/ 	.word	0x0000ae10
        /*0880*/ 	.word	0x00000000
        /*0884*/ 	.word	0x00000050
        /*0888*/ 	.short	0x010a
        /*088a*/ 	.byte	0xff
	.zero		1


	//   ....[120]....
        /*088c*/ 	.word	0x0000ae60
        /*0890*/ 	.word	0x00000000
        /*0894*/ 	.word	0x00000070
        /*0898*/ 	.short	0x010a
        /*089a*/ 	.byte	0xff
	.zero		1


	//   ....[121]....
        /*089c*/ 	.word	0x0000aeb0
        /*08a0*/ 	.word	0x00000003
        /*08a4*/ 	.word	0x00000030
        /*08a8*/ 	.short	0x010a
        /*08aa*/ 	.byte	0xff
	.zero		1


	//   ....[122]....
        /*08ac*/ 	.word	0x0000af00
        /*08b0*/ 	.word	0x000000a8
        /*08b4*/ 	.word	0x00000090
        /*08b8*/ 	.short	0x010a
        /*08ba*/ 	.byte	0xff
	.zero		1


	//   ....[123]....
        /*08bc*/ 	.word	0x0000af50
        /*08c0*/ 	.word	0x00000006
        /*08c4*/ 	.word	0x00000030
        /*08c8*/ 	.short	0x010a
        /*08ca*/ 	.byte	0xff
	.zero		1


	//   ....[124]....
        /*08cc*/ 	.word	0x0000afa0
        /*08d0*/ 	.word	0x00000003
        /*08d4*/ 	.word	0x00000030
        /*08d8*/ 	.short	0x010a
        /*08da*/ 	.byte	0xff
	.zero		1


	//----- nvinfo : EIATTR_NUM_MBARRIERS
	.align		4
.L_48:
        /*08dc*/ 	.byte	0x03, 0x38
        /*08de*/ 	.short	0x001b


	//----- nvinfo : EIATTR_EXIT_INSTR_OFFSETS
	.align		4
        /*08e0*/ 	.byte	0x04, 0x1c
        /*08e2*/ 	.short	(.L_50 - .L_49)


	//   ....[0]....
.L_49:
        /*08e4*/ 	.word	0x00002880


	//   ....[1]....
        /*08e8*/ 	.word	0x00002d80


	//   ....[2]....
        /*08ec*/ 	.word	0x00002de0


	//   ....[3]....
        /*08f0*/ 	.word	0x00004200


	//   ....[4]....
        /*08f4*/ 	.word	0x000050c0


	//   ....[5]....
        /*08f8*/ 	.word	0x00005100


	//   ....[6]....
        /*08fc*/ 	.word	0x0000a530


	//----- nvinfo : EIATTR_MAX_THREADS
	.align		4
.L_50:
        /*0900*/ 	.byte	0x04, 0x05
        /*0902*/ 	.short	(.L_52 - .L_51)
.L_51:
        /*0904*/ 	.word	0x00000100
        /*0908*/ 	.word	0x00000001
        /*090c*/ 	.word	0x00000001


	//----- nvinfo : EIATTR_CRS_STACK_SIZE
	.align		4
.L_52:
        /*0910*/ 	.byte	0x04, 0x1e
        /*0912*/ 	.short	(.L_54 - .L_53)
.L_53:
        /*0914*/ 	.word	0x00000000


	//----- nvinfo : EIATTR_CBANK_PARAM_SIZE
	.align		4
.L_54:
        /*0918*/ 	.byte	0x03, 0x19
        /*091a*/ 	.short	0x0800


	//----- nvinfo : EIATTR_PARAM_CBANK
	.align		4
        /*091c*/ 	.byte	0x04, 0x0a
        /*091e*/ 	.short	(.L_56 - .L_55)
	.align		4
.L_55:
        /*0920*/ 	.word	index@(.nv.constant0._ZN7cutlass13device_kernelINS_4gemm6kernel13GemmUniversalIN4cute5tupleIJiiiiEEENS1_10collective13CollectiveMmaINS1_35MainloopSm100TmaUmmaWarpSpecializedILi3ELi2ELi2ENS5_IJNS4_1CILi2EEENSA_ILi1EEESC_EEEEENS5_IJNSA_ILi256EEENSA_ILi192EEESF_EEEaNS5_IJlSC_lEEEaSI_NS4_8TiledMMAINS4_8MMA_AtomIJNS4_21SM100_MMA_S8_2x1SM_SSIaaiLi256ELi192ELNS4_4UMMA5MajorE0ELSN_0ELNSM_8SaturateE0EEEEEENS4_6LayoutINS5_IJSC_SC_SC_EEENS5_IJNSA_ILi0EEEST_ST_EEEEENS5_IJNS4_10UnderscoreESW_SW_EEEEENS4_18SM100_TMA_2SM_LOADENS4_14ComposedLayoutINS4_7SwizzleILi3ELi4ELi3EEENS4_18smem_ptr_flag_bitsILi8EEENSR_INS5_IJNSA_ILi8EEENSA_ILi128EEEEEENS5_IJS16_SC_EEEEEEEvNS4_8identityESZ_S1A_vS1B_EENS_8epilogue10collective18CollectiveEpilogueINS1D_23Sm100TmaWarpSpecializedILi3ELi2ELi64ELb0ELb0EEEJNS5_IJS16_SG_SF_EEENS5_IJNSR_IS16_SC_EENSR_INSA_ILi64EEESC_EEEEEaSI_aSI_NS1D_6fusion15FusionCallbacksIS1H_NS1N_17LinearCombinationIaiaiLNS_15FloatRoundStyleE2EEES1I_S1M_JEEENS4_5SM1004TMEM4LOAD26SM100_TMEM_LOAD_32dp32b64xENS4_13SM90_TMA_LOADENS10_INS11_ILi2ELi4ELi3EEES14_NSR_INS5_IJS15_S1K_EEENS5_IJS1K_SC_EEEEEEENS4_39AutoVectorizingCopyWithAssumedAlignmentILi128EEENS4_14SM90_TMA_STOREES22_S24_S24_EEEvvEEEEvNT_6ParamsE)
        /*0924*/ 	.short	0x0380
        /*0926*/ 	.short	0x0800


	//----- nvinfo : EIATTR_SW_WAR
	.align		4
.L_56:
        /*0928*/ 	.byte	0x04, 0x36
        /*092a*/ 	.short	(.L_58 - .L_57)
.L_57:
        /*092c*/ 	.word	0x00000008
.L_58:


//--------------------- .nv.callgraph             --------------------------
	.section	.nv.callgraph,"",@"SHT_CUDA_CALLGRAPH"
	.align	4
	.sectionentsize	8
	.align		4
        /*0000*/ 	.word	0x00000000
	.align		4
        /*0004*/ 	.word	0xffffffff
	.align		4
        /*0008*/ 	.word	index@(_ZN7cutlass13device_kernelINS_4gemm6kernel13GemmUniversalIN4cute5tupleIJiiiiEEENS1_10collective13CollectiveMmaINS1_35MainloopSm100TmaUmmaWarpSpecializedILi3ELi2ELi2ENS5_IJNS4_1CILi2EEENSA_ILi1EEESC_EEEEENS5_IJNSA_ILi256EEENSA_ILi192EEESF_EEEaNS5_IJlSC_lEEEaSI_NS4_8TiledMMAINS4_8MMA_AtomIJNS4_21SM100_MMA_S8_2x1SM_SSIaaiLi256ELi192ELNS4_4UMMA5MajorE0ELSN_0ELNSM_8SaturateE0EEEEEENS4_6LayoutINS5_IJSC_SC_SC_EEENS5_IJNSA_ILi0EEEST_ST_EEEEENS5_IJNS4_10UnderscoreESW_SW_EEEEENS4_18SM100_TMA_2SM_LOADENS4_14ComposedLayoutINS4_7SwizzleILi3ELi4ELi3EEENS4_18smem_ptr_flag_bitsILi8EEENSR_INS5_IJNSA_ILi8EEENSA_ILi128EEEEEENS5_IJS16_SC_EEEEEEEvNS4_8identityESZ_S1A_vS1B_EENS_8epilogue10collective18CollectiveEpilogueINS1D_23Sm100TmaWarpSpecializedILi3ELi2ELi64ELb0ELb0EEEJNS5_IJS16_SG_SF_EEENS5_IJNSR_IS16_SC_EENSR_INSA_ILi64EEESC_EEEEEaSI_aSI_NS1D_6fusion15FusionCallbacksIS1H_NS1N_17LinearCombinationIaiaiLNS_15FloatRoundStyleE2EEES1I_S1M_JEEENS4_5SM1004TMEM4LOAD26SM100_TMEM_LOAD_32dp32b64xENS4_13SM90_TMA_LOADENS10_INS11_ILi2ELi4ELi3EEES14_NSR_INS5_IJS15_S1K_EEENS5_IJS1K_SC_EEEEEEENS4_39AutoVectorizingCopyWithAssumedAlignmentILi128EEENS4_14SM90_TMA_STOREES22_S24_S24_EEEvvEEEEvNT_6ParamsE)
	.align		4
        /*000c*/ 	.word	index@(__assertfail)
	.align		4
        /*0010*/ 	.word	0x00000000
	.align		4
        /*0014*/ 	.word	0xfffffffe
	.align		4
        /*0018*/ 	.word	0x00000000
	.align		4
        /*001c*/ 	.word	0xfffffffd
	.align		4
        /*0020*/ 	.word	0x00000000
	.align		4
        /*0024*/ 	.word	0xfffffffc


//--------------------- .nv.constant4             --------------------------
	.section	.nv.constant4,"a",@progbits
	.align	8
	.align		8
.nv.constant4:
        /*0000*/ 	.dword	__assertfail
	.align		8
        /*0008*/ 	.dword	__unnamed_1
	.align		8
        /*0010*/ 	.dword	__unnamed_2
	.align		8
        /*0018*/ 	.dword	__unnamed_3
	.align		8
        /*0020*/ 	.dword	_ZN40_INTERNAL_8a3c4ddd_4_k_cu_91983a71_227774cuda3std3__45__cpo5beginE
	.align		8
        /*0028*/ 	.dword	_ZN40_INTERNAL_8a3c4ddd_4_k_cu_91983a71_227774cuda3std3__45__cpo3endE
	.align		8
        /*0030*/ 	.dword	_ZN40_INTERNAL_8a3c4ddd_4_k_cu_91983a71_227774cuda3std3__45__cpo6cbeginE
	.align		8
        /*0038*/ 	.dword	_ZN40_INTERNAL_8a3c4ddd_4_k_cu_91983a71_227774cuda3std3__45__cpo4cendE
	.align		8
        /*0040*/ 	.dword	_ZN40_INTERNAL_8a3c4ddd_4_k_cu_91983a71_227774cuda3std3__442_GLOBAL__N__8a3c4ddd_4_k_cu_91983a71_227776ignoreE
	.align		8
        /*0048*/ 	.dword	_ZN40_INTERNAL_8a3c4ddd_4_k_cu_91983a71_227774cuda3std3__419piecewise_constructE
	.align		8
        /*0050*/ 	.dword	_ZN40_INTERNAL_8a3c4ddd_4_k_cu_91983a71_227774cuda3std3__48in_placeE
	.align		8
        /*0058*/ 	.dword	_ZN40_INTERNAL_8a3c4ddd_4_k_cu_91983a71_227774cuda3std6ranges3__45__cpo4swapE
	.align		8
        /*0060*/ 	.dword	_ZN40_INTERNAL_8a3c4ddd_4_k_cu_91983a71_227774cuda3std6ranges3__45__cpo9iter_moveE
	.align		8
        /*0068*/ 	.dword	_ZN40_INTERNAL_8a3c4ddd_4_k_cu_91983a71_227774cute7productE
	.align		8
        /*0070*/ 	.dword	_ZN40_INTERNAL_8a3c4ddd_4_k_cu_91983a71_227774cute1_E
	.align		8
        /*0078*/ 	.dword	$str$25
	.align		8
        /*0080*/ 	.dword	$str$26
	.align		8
        /*0088*/ 	.dword	$str$27
	.align		8
        /*0090*/ 	.dword	$str$28


//--------------------- .text._ZN7cutlass13device_kernelINS_4gemm6kernel13GemmUniversalIN4cute5tupleIJiiiiEEENS1_10collective13CollectiveMmaINS1_35MainloopSm100TmaUmmaWarpSpecializedILi3ELi2ELi2ENS5_IJNS4_1CILi2EEENSA_ILi1EEESC_EEEEENS5_IJNSA_ILi256EEENSA_ILi192EEESF_EEEaNS5_IJlSC_lEEEaSI_NS4_8TiledMMAINS4_8MMA_AtomIJNS4_21SM100_MMA_S8_2x1SM_SSIaaiLi256ELi192ELNS4_4UMMA5MajorE0ELSN_0ELNSM_8SaturateE0EEEEEENS4_6LayoutINS5_IJSC_SC_SC_EEENS5_IJNSA_ILi0EEEST_ST_EEEEENS5_IJNS4_10UnderscoreESW_SW_EEEEENS4_18SM100_TMA_2SM_LOADENS4_14ComposedLayoutINS4_7SwizzleILi3ELi4ELi3EEENS4_18smem_ptr_flag_bitsILi8EEENSR_INS5_IJNSA_ILi8EEENSA_ILi128EEEEEENS5_IJS16_SC_EEEEEEEvNS4_8identityESZ_S1A_vS1B_EENS_8epilogue10collective18CollectiveEpilogueINS1D_23Sm100TmaWarpSpecializedILi3ELi2ELi64ELb0ELb0EEEJNS5_IJS16_SG_SF_EEENS5_IJNSR_IS16_SC_EENSR_INSA_ILi64EEESC_EEEEEaSI_aSI_NS1D_6fusion15FusionCallbacksIS1H_NS1N_17LinearCombinationIaiaiLNS_15FloatRoundStyleE2EEES1I_S1M_JEEENS4_5SM1004TMEM4LOAD26SM100_TMEM_LOAD_32dp32b64xENS4_13SM90_TMA_LOADENS10_INS11_ILi2ELi4ELi3EEES14_NSR_INS5_IJS15_S1K_EEENS5_IJS1K_SC_EEEEEEENS4_39AutoVectorizingCopyWithAssumedAlignmentILi128EEENS4_14SM90_TMA_STOREES22_S24_S24_EEEvvEEEEvNT_6ParamsE --------------------------
	.section	.text._ZN7cutlass13device_kernelINS_4gemm6kernel13GemmUniversalIN4cute5tupleIJiiiiEEENS1_10collective13CollectiveMmaINS1_35MainloopSm100TmaUmmaWarpSpecializedILi3ELi2ELi2ENS5_IJNS4_1CILi2EEENSA_ILi1EEESC_EEEEENS5_IJNSA_ILi256EEENSA_ILi192EEESF_EEEaNS5_IJlSC_lEEEaSI_NS4_8TiledMMAINS4_8MMA_AtomIJNS4_21SM100_MMA_S8_2x1SM_SSIaaiLi256ELi192ELNS4_4UMMA5MajorE0ELSN_0ELNSM_8SaturateE0EEEEEENS4_6LayoutINS5_IJSC_SC_SC_EEENS5_IJNSA_ILi0EEEST_ST_EEEEENS5_IJNS4_10UnderscoreESW_SW_EEEEENS4_18SM100_TMA_2SM_LOADENS4_14ComposedLayoutINS4_7SwizzleILi3ELi4ELi3EEENS4_18smem_ptr_flag_bitsILi8EEENSR_INS5_IJNSA_ILi8EEENSA_ILi128EEEEEENS5_IJS16_SC_EEEEEEEvNS4_8identityESZ_S1A_vS1B_EENS_8epilogue10collective18CollectiveEpilogueINS1D_23Sm100TmaWarpSpecializedILi3ELi2ELi64ELb0ELb0EEEJNS5_IJS16_SG_SF_EEENS5_IJNSR_IS16_SC_EENSR_INSA_ILi64EEESC_EEEEEaSI_aSI_NS1D_6fusion15FusionCallbacksIS1H_NS1N_17LinearCombinationIaiaiLNS_15FloatRoundStyleE2EEES1I_S1M_JEEENS4_5SM1004TMEM4LOAD26SM100_TMEM_LOAD_32dp32b64xENS4_13SM90_TMA_LOADENS10_INS11_ILi2ELi4ELi3EEES14_NSR_INS5_IJS15_S1K_EEENS5_IJS1K_SC_EEEEEEENS4_39AutoVectorizingCopyWithAssumedAlignmentILi128EEENS4_14SM90_TMA_STOREES22_S24_S24_EEEvvEEEEvNT_6ParamsE,"ax",@progbits
	.align	128
.text._ZN7cutlass13device_kernelINS_4gemm6kernel13GemmUniversalIN4cute5tupleIJiiiiEEENS1_10collective13CollectiveMmaINS1_35MainloopSm100TmaUmmaWarpSpecializedILi3ELi2ELi2ENS5_IJNS4_1CILi2EEENSA_ILi1EEESC_EEEEENS5_IJNSA_ILi256EEENSA_ILi192EEESF_EEEaNS5_IJlSC_lEEEaSI_NS4_8TiledMMAINS4_8MMA_AtomIJNS4_21SM100_MMA_S8_2x1SM_SSIaaiLi256ELi192ELNS4_4UMMA5MajorE0ELSN_0ELNSM_8SaturateE0EEEEEENS4_6LayoutINS5_IJSC_SC_SC_EEENS5_IJNSA_ILi0EEEST_ST_EEEEENS5_IJNS4_10UnderscoreESW_SW_EEEEENS4_18SM100_TMA_2SM_LOADENS4_14ComposedLayoutINS4_7SwizzleILi3ELi4ELi3EEENS4_18smem_ptr_flag_bitsILi8EEENSR_INS5_IJNSA_ILi8EEENSA_ILi128EEEEEENS5_IJS16_SC_EEEEEEEvNS4_8identityESZ_S1A_vS1B_EENS_8epilogue10collective18CollectiveEpilogueINS1D_23Sm100TmaWarpSpecializedILi3ELi2ELi64ELb0ELb0EEEJNS5_IJS16_SG_SF_EEENS5_IJNSR_IS16_SC_EENSR_INSA_ILi64EEESC_EEEEEaSI_aSI_NS1D_6fusion15FusionCallbacksIS1H_NS1N_17LinearCombinationIaiaiLNS_15FloatRoundStyleE2EEES1I_S1M_JEEENS4_5SM1004TMEM4LOAD26SM100_TMEM_LOAD_32dp32b64xENS4_13SM90_TMA_LOADENS10_INS11_ILi2ELi4ELi3EEES14_NSR_INS5_IJS15_S1K_EEENS5_IJS1K_SC_EEEEEEENS4_39AutoVectorizingCopyWithAssumedAlignmentILi128EEENS4_14SM90_TMA_STOREES22_S24_S24_EEEvvEEEEvNT_6ParamsE:
        .type           _ZN7cutlass13device_kernelINS_4gemm6kernel13GemmUniversalIN4cute5tupleIJiiiiEEENS1_10collective13CollectiveMmaINS1_35MainloopSm100TmaUmmaWarpSpecializedILi3ELi2ELi2ENS5_IJNS4_1CILi2EEENSA_ILi1EEESC_EEEEENS5_IJNSA_ILi256EEENSA_ILi192EEESF_EEEaNS5_IJlSC_lEEEaSI_NS4_8TiledMMAINS4_8MMA_AtomIJNS4_21SM100_MMA_S8_2x1SM_SSIaaiLi256ELi192ELNS4_4UMMA5MajorE0ELSN_0ELNSM_8SaturateE0EEEEEENS4_6LayoutINS5_IJSC_SC_SC_EEENS5_IJNSA_ILi0EEEST_ST_EEEEENS5_IJNS4_10UnderscoreESW_SW_EEEEENS4_18SM100_TMA_2SM_LOADENS4_14ComposedLayoutINS4_7SwizzleILi3ELi4ELi3EEENS4_18smem_ptr_flag_bitsILi8EEENSR_INS5_IJNSA_ILi8EEENSA_ILi128EEEEEENS5_IJS16_SC_EEEEEEEvNS4_8identityESZ_S1A_vS1B_EENS_8epilogue10collective18CollectiveEpilogueINS1D_23Sm100TmaWarpSpecializedILi3ELi2ELi64ELb0ELb0EEEJNS5_IJS16_SG_SF_EEENS5_IJNSR_IS16_SC_EENSR_INSA_ILi64EEESC_EEEEEaSI_aSI_NS1D_6fusion15FusionCallbacksIS1H_NS1N_17LinearCombinationIaiaiLNS_15FloatRoundStyleE2EEES1I_S1M_JEEENS4_5SM1004TMEM4LOAD26SM100_TMEM_LOAD_32dp32b64xENS4_13SM90_TMA_LOADENS10_INS11_ILi2ELi4ELi3EEES14_NSR_INS5_IJS15_S1K_EEENS5_IJS1K_SC_EEEEEEENS4_39AutoVectorizingCopyWithAssumedAlignmentILi128EEENS4_14SM90_TMA_STOREES22_S24_S24_EEEvvEEEEvNT_6ParamsE,@function
        .size           _ZN7cutlass13device_kernelINS_4gemm6kernel13GemmUniversalIN4cute5tupleIJiiiiEEENS1_10collective13CollectiveMmaINS1_35MainloopSm100TmaUmmaWarpSpecializedILi3ELi2ELi2ENS5_IJNS4_1CILi2EEENSA_ILi1EEESC_EEEEENS5_IJNSA_ILi256EEENSA_ILi192EEESF_EEEaNS5_IJlSC_lEEEaSI_NS4_8TiledMMAINS4_8MMA_AtomIJNS4_21SM100_MMA_S8_2x1SM_SSIaaiLi256ELi192ELNS4_4UMMA5MajorE0ELSN_0ELNSM_8SaturateE0EEEEEENS4_6LayoutINS5_IJSC_SC_SC_EEENS5_IJNSA_ILi0EEEST_ST_EEEEENS5_IJNS4_10UnderscoreESW_SW_EEEEENS4_18SM100_TMA_2SM_LOADENS4_14ComposedLayoutINS4_7SwizzleILi3ELi4ELi3EEENS4_18smem_ptr_flag_bitsILi8EEENSR_INS5_IJNSA_ILi8EEENSA_ILi128EEEEEENS5_IJS16_SC_EEEEEEEvNS4_8identityESZ_S1A_vS1B_EENS_8epilogue10collective18CollectiveEpilogueINS1D_23Sm100TmaWarpSpecializedILi3ELi2ELi64ELb0ELb0EEEJNS5_IJS16_SG_SF_EEENS5_IJNSR_IS16_SC_EENSR_INSA_ILi64EEESC_EEEEEaSI_aSI_NS1D_6fusion15FusionCallbacksIS1H_NS1N_17LinearCombinationIaiaiLNS_15FloatRoundStyleE2EEES1I_S1M_JEEENS4_5SM1004TMEM4LOAD26SM100_TMEM_LOAD_32dp32b64xENS4_13SM90_TMA_LOADENS10_INS11_ILi2ELi4ELi3EEES14_NSR_INS5_IJS15_S1K_EEENS5_IJS1K_SC_EEEEEEENS4_39AutoVectorizingCopyWithAssumedAlignmentILi128EEENS4_14SM90_TMA_STOREES22_S24_S24_EEEvvEEEEvNT_6ParamsE,(.L_x_173 - _ZN7cutlass13device_kernelINS_4gemm6kernel13GemmUniversalIN4cute5tupleIJiiiiEEENS1_10collective13CollectiveMmaINS1_35MainloopSm100TmaUmmaWarpSpecializedILi3ELi2ELi2ENS5_IJNS4_1CILi2EEENSA_ILi1EEESC_EEEEENS5_IJNSA_ILi256EEENSA_ILi192EEESF_EEEaNS5_IJlSC_lEEEaSI_NS4_8TiledMMAINS4_8MMA_AtomIJNS4_21SM100_MMA_S8_2x1SM_SSIaaiLi256ELi192ELNS4_4UMMA5MajorE0ELSN_0ELNSM_8SaturateE0EEEEEENS4_6LayoutINS5_IJSC_SC_SC_EEENS5_IJNSA_ILi0EEEST_ST_EEEEENS5_IJNS4_10UnderscoreESW_SW_EEEEENS4_18SM100_TMA_2SM_LOADENS4_14ComposedLayoutINS4_7SwizzleILi3ELi4ELi3EEENS4_18smem_ptr_flag_bitsILi8EEENSR_INS5_IJNSA_ILi8EEENSA_ILi128EEEEEENS5_IJS16_SC_EEEEEEEvNS4_8identityESZ_S1A_vS1B_EENS_8epilogue10collective18CollectiveEpilogueINS1D_23Sm100TmaWarpSpecializedILi3ELi2ELi64ELb0ELb0EEEJNS5_IJS16_SG_SF_EEENS5_IJNSR_IS16_SC_EENSR_INSA_ILi64EEESC_EEEEEaSI_aSI_NS1D_6fusion15FusionCallbacksIS1H_NS1N_17LinearCombinationIaiaiLNS_15FloatRoundStyleE2EEES1I_S1M_JEEENS4_5SM1004TMEM4LOAD26SM100_TMEM_LOAD_32dp32b64xENS4_13SM90_TMA_LOADENS10_INS11_ILi2ELi4ELi3EEES14_NSR_INS5_IJS15_S1K_EEENS5_IJS1K_SC_EEEEEEENS4_39AutoVectorizingCopyWithAssumedAlignmentILi128EEENS4_14SM90_TMA_STOREES22_S24_S24_EEEvvEEEEvNT_6ParamsE)
        .other          _ZN7cutlass13device_kernelINS_4gemm6kernel13GemmUniversalIN4cute5tupleIJiiiiEEENS1_10collective13CollectiveMmaINS1_35MainloopSm100TmaUmmaWarpSpecializedILi3ELi2ELi2ENS5_IJNS4_1CILi2EEENSA_ILi1EEESC_EEEEENS5_IJNSA_ILi256EEENSA_ILi192EEESF_EEEaNS5_IJlSC_lEEEaSI_NS4_8TiledMMAINS4_8MMA_AtomIJNS4_21SM100_MMA_S8_2x1SM_SSIaaiLi256ELi192ELNS4_4UMMA5MajorE0ELSN_0ELNSM_8SaturateE0EEEEEENS4_6LayoutINS5_IJSC_SC_SC_EEENS5_IJNSA_ILi0EEEST_ST_EEEEENS5_IJNS4_10UnderscoreESW_SW_EEEEENS4_18SM100_TMA_2SM_LOADENS4_14ComposedLayoutINS4_7SwizzleILi3ELi4ELi3EEENS4_18smem_ptr_flag_bitsILi8EEENSR_INS5_IJNSA_ILi8EEENSA_ILi128EEEEEENS5_IJS16_SC_EEEEEEEvNS4_8identityESZ_S1A_vS1B_EENS_8epilogue10collective18CollectiveEpilogueINS1D_23Sm100TmaWarpSpecializedILi3ELi2ELi64ELb0ELb0EEEJNS5_IJS16_SG_SF_EEENS5_IJNSR_IS16_SC_EENSR_INSA_ILi64EEESC_EEEEEaSI_aSI_NS1D_6fusion15FusionCallbacksIS1H_NS1N_17LinearCombinationIaiaiLNS_15FloatRoundStyleE2EEES1I_S1M_JEEENS4_5SM1004TMEM4LOAD26SM100_TMEM_LOAD_32dp32b64xENS4_13SM90_TMA_LOADENS10_INS11_ILi2ELi4ELi3EEES14_NSR_INS5_IJS15_S1K_EEENS5_IJS1K_SC_EEEEEEENS4_39AutoVectorizingCopyWithAssumedAlignmentILi128EEENS4_14SM90_TMA_STOREES22_S24_S24_EEEvvEEEEvNT_6ParamsE,@"STO_CUDA_ENTRY STV_DEFAULT"
_ZN7cutlass13device_kernelINS_4gemm6kernel13GemmUniversalIN4cute5tupleIJiiiiEEENS1_10collective13CollectiveMmaINS1_35MainloopSm100TmaUmmaWarpSpecializedILi3ELi2ELi2ENS5_IJNS4_1CILi2EEENSA_ILi1EEESC_EEEEENS5_IJNSA_ILi256EEENSA_ILi192EEESF_EEEaNS5_IJlSC_lEEEaSI_NS4_8TiledMMAINS4_8MMA_AtomIJNS4_21SM100_MMA_S8_2x1SM_SSIaaiLi256ELi192ELNS4_4UMMA5MajorE0ELSN_0ELNSM_8SaturateE0EEEEEENS4_6LayoutINS5_IJSC_SC_SC_EEENS5_IJNSA_ILi0EEEST_ST_EEEEENS5_IJNS4_10UnderscoreESW_SW_EEEEENS4_18SM100_TMA_2SM_LOADENS4_14ComposedLayoutINS4_7SwizzleILi3ELi4ELi3EEENS4_18smem_ptr_flag_bitsILi8EEENSR_INS5_IJNSA_ILi8EEENSA_ILi128EEEEEENS5_IJS16_SC_EEEEEEEvNS4_8identityESZ_S1A_vS1B_EENS_8epilogue10collective18CollectiveEpilogueINS1D_23Sm100TmaWarpSpecializedILi3ELi2ELi64ELb0ELb0EEEJNS5_IJS16_SG_SF_EEENS5_IJNSR_IS16_SC_EENSR_INSA_ILi64EEESC_EEEEEaSI_aSI_NS1D_6fusion15FusionCallbacksIS1H_NS1N_17LinearCombinationIaiaiLNS_15FloatRoundStyleE2EEES1I_S1M_JEEENS4_5SM1004TMEM4LOAD26SM100_TMEM_LOAD_32dp32b64xENS4_13SM90_TMA_LOADENS10_INS11_ILi2ELi4ELi3EEES14_NSR_INS5_IJS15_S1K_EEENS5_IJS1K_SC_EEEEEEENS4_39AutoVectorizingCopyWithAssumedAlignmentILi128EEENS4_14SM90_TMA_STOREES22_S24_S24_EEEvvEEEEvNT_6ParamsE:
[----:B------:R-:W1:Y:S01]  /*0000*/  LDC R1, c[0x0][0x37c] ;  /* 0x0000df00ff017b82 */ /* 0x000e620000000800 */
[----:B------:R-:W2:Y:S01]  /*0010*/  S2R R166, SR_TID.X ;  /* 0x0000000000a67919 */ /* 0x000ea20000002100 */
[----:B------:R-:W3:Y:S06]  /*0020*/  LDCU.64 UR4, c[0x0][0x890] ;  /* 0x00011200ff0477ac */ /* 0x000eec0008000a00 */
[----:B------:R-:W4:Y:S01]  /*0030*/  S2UR UR37, SR_CgaCtaId ;  /* 0x00000000002579c3 */ /* 0x000f220000008800 */
[----:B------:R-:W-:Y:S02]  /*0040*/  PRMT R151, RZ, 0x7610, R151 ;  /* 0x00007610ff977816 */ /* 0x000fe40000000097 */
[----:B------:R-:W-:Y:S01]  /*0050*/  ELECT P1, URZ, PT ;  /* 0x0000000000ff782f */ /* 0x000fe20003820000 */
[----:B------:R-:W1:Y:S01]  /*0060*/  LDCU.64 UR46, c[0x0][0x358] ;  /* 0x00006b00ff2e77ac */ /* 0x000e620008000a00 */
[----:B---3--:R-:W-:-:S04]  /*0070*/  UISETP.NE.U32.AND UP0, UPT, UR4, URZ, UPT ;  /* 0x000000ff0400728c */ /* 0x008fc8000bf05070 */
[----:B------:R-:W-:Y:S02]  /*0080*/  UISETP.NE.AND.EX UP0, UPT, UR5, URZ, UPT, UP0 ;  /* 0x000000ff0500728c */ /* 0x000fe4000bf05300 */
[----:B----4-:R-:W-:Y:S02]  /*0090*/  ULOP3.LUT UR9, UR37, 0x1, URZ, 0xc0, !UPT ;  /* 0x0000000125097892 */ /* 0x010fe4000f8ec0ff */
[----:B------:R-:W-:Y:S01]  /*00a0*/  ULOP3.LUT UR8, UR37, 0x1, URZ, 0x3c, !UPT ;  /* 0x0000000125087892 */ /* 0x000fe2000f8e3cff */
[----:B--2---:R-:W-:-:S05]  /*00b0*/  SHF.R.U32.HI R154, RZ, 0x5, R166 ;  /* 0x00000005ff9a7819 */ /* 0x004fca00000116a6 */
[----:B------:R-:W2:Y:S02]  /*00c0*/  SHFL.IDX PT, R0, R154, RZ, 0x1f ;  /* 0x00001fff9a007589 */ /* 0x000ea400000e0000 */
[----:B--2---:R-:W-:Y:S01]  /*00d0*/  R2UR UR10, R0 ;  /* 0x00000000000a72ca */ /* 0x004fe200000e0000 */
[----:B-1----:R-:W-:-:S14]  /*00e0*/  BRA.U UP0, `(.L_x_0) ;  /* 0x00000001002c7547 */ /* 0x002fdc000b800000 */
[----:B------:R-:W1:Y:S02]  /*00f0*/  LDCU.64 UR6, c[0x0][0x888] ;  /* 0x00011100ff0677ac */ /* 0x000e640008000a00 */
[----:B-1----:R-:W-:-:S04]  /*0100*/  UISETP.NE.U32.AND UP0, UPT, UR6, URZ, UPT ;  /* 0x000000ff0600728c */ /* 0x002fc8000bf05070 */
[----:B------:R-:W-:-:S09]  /*0110*/  UISETP.NE.AND.EX UP0, UPT, UR7, URZ, UPT, UP0 ;  /* 0x000000ff0700728c */ /* 0x000fd2000bf05300 */
[----:B------:R-:W-:Y:S05]  /*0120*/  BRA.U !UP0, `(.L_x_1) ;  /* 0x0000000108107547 */ /* 0x000fea000b800000 */
[----:B------:R-:W1:Y:S02]  /*0130*/  LDC.64 R80, c[0x0][0x888] ;  /* 0x00022200ff507b82 */ /* 0x000e640000000a00 */
[----:B-1----:R1:W5:Y:S01]  /*0140*/  LDG.E R80, desc[UR46][R80.64] ;  /* 0x0000002e50507981 */ /* 0x002362000c1e1900 */
[----:B------:R-:W-:Y:S01]  /*0150*/  HFMA2 R151, -RZ, RZ, 0, 5.9604644775390625e-08 ;  /* 0x00000001ff977431 */ /* 0x000fe200000001ff */
[----:B------:R-:W-:Y:S05]  /*0160*/  BRA `(.L_x_0) ;  /* 0x00000000000c7947 */ /* 0x000fea0003800000 */
.L_x_1:
[----:B------:R-:W1:Y:S01]  /*0170*/  LDCU UR6, c[0x0][0x880] ;  /* 0x00011000ff0677ac */ /* 0x000e620008000800 */
[----:B------:R-:W-:Y:S01]  /*0180*/  HFMA2 R151, -RZ, RZ, 0, 5.9604644775390625e-08 ;  /* 0x00000001ff977431 */ /* 0x000fe200000001ff */
[----:B-1----:R-:W-:-:S07]  /*0190*/  MOV R80, UR6 ;  /* 0x0000000600507c02 */ /* 0x002fce0008000f00 */
.L_x_0:
[----:B------:R-:W2:Y:S02]  /*01a0*/  LDCU.64 UR6, c[0x0][0x8b0] ;  /* 0x00011600ff0677ac */ /* 0x000ea40008000a00 */
[----:B--2---:R-:W-:-:S04]  /*01b0*/  UISETP.NE.U32.AND UP0, UPT, UR6, URZ, UPT ;  /* 0x000000ff0600728c */ /* 0x004fc8000bf05070 */
[----:B------:R-:W-:-:S09]  /*01c0*/  UISETP.NE.AND.EX UP0, UPT, UR7, URZ, UPT, UP0 ;  /* 0x000000ff0700728c */ /* 0x000fd2000bf05300 */
[----:B------:R-:W-:Y:S05]  /*01d0*/  BRA.U UP0, `(.L_x_2) ;  /* 0x0000000100247547 */ /* 0x000fea000b800000 */
[----:B------:R-:W2:Y:S02]  /*01e0*/  LDCU.64 UR6, c[0x0][0x8a8] ;  /* 0x00011500ff0677ac */ /* 0x000ea40008000a00 */
[----:B--2---:R-:W-:-:S04]  /*01f0*/  UISETP.NE.U32.AND UP0, UPT, UR6, URZ, UPT ;  /* 0x000000ff0600728c */ /* 0x004fc8000bf05070 */
[----:B------:R-:W-:-:S09]  /*0200*/  UISETP.NE.AND.EX UP0, UPT, UR7, URZ, UPT, UP0 ;  /* 0x000000ff0700728c */ /* 0x000fd2000bf05300 */
[----:B------:R-:W-:Y:S05]  /*0210*/  BRA.U !UP0, `(.L_x_3) ;  /* 0x00000001080c7547 */ /* 0x000fea000b800000 */
[----:B------:R-:W2:Y:S02]  /*0220*/  LDC.64 R76, c[0x0][0x8a8] ;  /* 0x00022a00ff4c7b82 */ /* 0x000ea40000000a00 */
[----:B--2---:R2:W5:Y:S01]  /*0230*/  LDG.E R76, desc[UR46][R76.64] ;  /* 0x0000002e4c4c7981 */ /* 0x004562000c1e1900 */
[----:B------:R-:W-:Y:S05]  /*0240*/  BRA `(.L_x_2) ;  /* 0x0000000000087947 */ /* 0x000fea0003800000 */
.L_x_3:
[----:B------:R-:W2:Y:S02]  /*0250*/  LDCU UR6, c[0x0][0x8a0] ;  /* 0x00011400ff0677ac */ /* 0x000ea40008000800 */
[----:B--2---:R-:W-:Y:S02]  /*0260*/  MOV R76, UR6 ;  /* 0x00000006004c7c02 */ /* 0x004fe40008000f00 */
.L_x_2:
[----:B------:R-:W-:Y:S01]  /*0270*/  IMAD.U32 R0, RZ, RZ, UR10 ;  /* 0x0000000aff007e24 */ /* 0x000fe2000f8e00ff */
[----:B------:R-:W-:Y:S04]  /*0280*/  BSSY.RECONVERGENT B0, `(.L_x_4) ;  /* 0x000000c000007945 */ /* 0x000fe80003800200 */
[C---:B------:R-:W-:Y:S02]  /*0290*/  ISETP.NE.OR P2, PT, R0.reuse, 0x1, !P1 ;  /* 0x000000010000780c */ /* 0x040fe40004f45670 */
[----:B------:R-:W-:-:S11]  /*02a0*/  ISETP.NE.OR P0, PT, R0, 0x3, !P1 ;  /* 0x000000030000780c */ /* 0x000fd60004f05670 */
[----:B------:R-:W-:Y:S05]  /*02b0*/  @P2 BRA `(.L_x_5) ;  /* 0x0000000000202947 */ /* 0x000fea0003800000 */
[----:B------:R-:W3:Y:S02]  /*02c0*/  LDCU.64 UR6, c[0x0][0x348] ;  /* 0x00006900ff0677ac */ /* 0x000ee40008000a00 */
[----:B---3--:R-:W-:Y:S02]  /*02d0*/  UIADD3 UR12, UP1, UPT, UR6, 0x80, URZ ;  /* 0x00000080060c7890 */ /* 0x008fe4000ff3e0ff */
[----:B------:R-:W-:Y:S02]  /*02e0*/  UIADD3 UR6, UP0, UPT, UR6, 0x180, URZ ;  /* 0x0000018006067890 */ /* 0x000fe4000ff1e0ff */
[----:B------:R-:W-:Y:S02]  /*02f0*/  UIADD3.X UR13, UPT, UPT, URZ, UR7, URZ, UP1, !UPT ;  /* 0x00000007ff0d7290 */ /* 0x000fe40008ffe4ff */
[----:B------:R-:W-:-:S07]  /*0300*/  UIADD3.X UR7, UPT, UPT, URZ, UR7, URZ, UP0, !UPT ;  /* 0x00000007ff077290 */ /* 0x000fce00087fe4ff */
[----:B------:R3:W-:Y:S02]  /*0310*/  UTMACCTL.PF [UR12] ;  /* 0x000000000c0079b9 */ /* 0x0007e40008040000 */
[----:B------:R3:W-:Y:S02]  /*0320*/  UTMACCTL.PF [UR6] ;  /* 0x00000000060079b9 */ /* 0x0007e40008040000 */
[----:B---3--:R-:W-:Y:S01]  /*0330*/  NOP ;  /* 0x0000000000007918 */ /* 0x008fe20000000000 */
.L_x_5:
[----:B------:R-:W-:Y:S05]  /*0340*/  BSYNC.RECONVERGENT B0 ;  /* 0x0000000000007941 */ /* 0x000fea0003800200 */
.L_x_4:
[----:B------:R-:W-:Y:S04]  /*0350*/  BSSY.RECONVERGENT B0, `(.L_x_6) ;  /* 0x000000a000007945 */ /* 0x000fe80003800200 */
        /* <DEDUP_REMOVED lines=9> */
.L_x_7:
[----:B------:R-:W-:Y:S05]  /*03f0*/  BSYNC.RECONVERGENT B0 ;  /* 0x0000000000007941 */ /* 0x000fea0003800200 */
.L_x_6:
[----:B------:R-:W3:Y:S01]  /*0400*/  LDCU.64 UR6, c[0x0][0x888] ;  /* 0x00011100ff0677ac */ /* 0x000ee20008000a00 */
[----:B------:R-:W-:Y:S02]  /*0410*/  UISETP.EQ.U32.AND UP1, UPT, UR4, URZ, UPT ;  /* 0x000000ff0400728c */ /* 0x000fe4000bf22070 */
[----:B------:R-:W-:Y:S02]  /*0420*/  UPLOP3.LUT UP5, UPT, UPT, UPT, UPT, 0x80, 0x8 ;  /* 0x000000000008789c */ /* 0x000fe40003faf070 */
[----:B---3--:R-:W-:-:S04]  /*0430*/  UISETP.NE.U32.AND UP0, UPT, UR6, URZ, UPT ;  /* 0x000000ff0600728c */ /* 0x008fc8000bf05070 */
[----:B------:R-:W-:-:S04]  /*0440*/  UISETP.NE.AND.EX UP0, UPT, UR7, URZ, UPT, UP0 ;  /* 0x000000ff0700728c */ /* 0x000fc8000bf05300 */
[----:B------:R-:W-:-:S04]  /*0450*/  UISETP.EQ.OR.EX UP2, UPT, UR5, URZ, !UP0, UP1 ;  /* 0x000000ff0500728c */ /* 0x000fc8000c742710 */
[----:B------:R-:W-:-:S05]  /*0460*/  UP2UR UR51, UPR, URZ, 0x4 ;  /* 0x00000004ff337883 */ /* 0x000fca0008000000 */
[----:B------:R-:W-:Y:S07]  /*0470*/  BRA.U !UP2, `(.L_x_8) ;  /* 0x000000010a207547 */ /* 0x000fee000b800000 */
[----:B-----5:R-:W-:Y:S01]  /*0480*/  R2UR UR6, R80 ;  /* 0x00000000500672ca */ /* 0x020fe200000e0000 */
[----:B------:R-:W-:Y:S02]  /*0490*/  UISETP.NE.U32.AND UP2, UPT, UR4, URZ, UPT ;  /* 0x000000ff0400728c */ /* 0x000fe4000bf45070 */
[----:B------:R-:W-:Y:S02]  /*04a0*/  USEL UR4, URZ, 0xffffffff, UP0 ;  /* 0xffffffffff047887 */ /* 0x000fe40008000000 */
[----:B------:R-:W-:-:S08]  /*04b0*/  UISETP.NE.AND.EX UP2, UPT, UR5, URZ, UPT, UP2 ;  /* 0x000000ff0500728c */ /* 0x000fd0000bf45320 */
[----:B------:R-:W-:-:S04]  /*04c0*/  UISETP.NE.AND UP1, UPT, UR6, URZ, UPT ;  /* 0x000000ff0600728c */ /* 0x000fc8000bf25270 */
[----:B------:R-:W-:-:S04]  /*04d0*/  @!UP2 USEL UR4, URZ, 0xffffffff, UP1 ;  /* 0xffffffffff04a887 */ /* 0x000fc80008800000 */
[----:B------:R-:W-:-:S04]  /*04e0*/  ULOP3.LUT UR4, UR4, 0x1, URZ, 0xc0, !UPT ;  /* 0x0000000104047892 */ /* 0x000fc8000f8ec0ff */
[----:B------:R-:W-:-:S11]  /*04f0*/  UISETP.NE.U32.AND UP5, UPT, UR4, 0x1, UPT ;  /* 0x000000010400788c */ /* 0x000fd6000bfa5070 */
.L_x_8:
[----:B------:R-:W3:Y:S01]  /*0500*/  SHFL.IDX PT, R0, R154, RZ, 0x1f ;  /* 0x00001fff9a007589 */ /* 0x000ee200000e0000 */
[----:B------:R-:W-:-:S04]  /*0510*/  UISETP.NE.AND UP1, UPT, UR10, 0x2, UPT ;  /* 0x000000020a00788c */ /* 0x000fc8000bf25270 */
[----:B------:R-:W-:Y:S02]  /*0520*/  UISETP.EQ.AND UP2, UPT, UR9, URZ, !UP1 ;  /* 0x000000ff0900728c */ /* 0x000fe4000cf42270 */
[----:B------:R-:W-:-:S04]  /*0530*/  USEL UR14, URZ, 0x1, UP1 ;  /* 0x00000001ff0e7887 */ /* 0x000fc80008800000 */
[----:B------:R-:W-:Y:S02]  /*0540*/  PLOP3.LUT P5, PT, P1, PT, UP2, 0x80, 0x8 ;  /* 0x000000000008781c */ /* 0x000fe40000faf028 */
[----:B---3--:R-:W-:-:S13]  /*0550*/  ISETP.NE.AND P0, PT, R0, RZ, PT ;  /* 0x000000ff0000720c */ /* 0x008fda0003f05270 */
[----:B------:R-:W-:Y:S05]  /*0560*/  @P0 BRA `(.L_x_9) ;  /* 0x00000000003c0947 */ /* 0x000fea0003800000 */
[----:B------:R-:W-:Y:S01]  /*0570*/  UMOV UR5, 0x400 ;  /* 0x0000040000057882 */ /* 0x000fe20000000000 */
[----:B------:R-:W-:Y:S01]  /*0580*/  UMOV UR4, 0x1 ;  /* 0x0000000100047882 */ /* 0x000fe20000000000 */
[----:B------:R-:W-:Y:S02]  /*0590*/  ULEA UR5, UR37, UR5, 0x18 ;  /* 0x0000000525057291 */ /* 0x000fe4000f8ec0ff */
[----:B------:R-:W-:-:S04]  /*05a0*/  UIADD3 UR6, UPT, UPT, -UR4, 0x100000, URZ ;  /* 0x0010000004067890 */ /* 0x000fc8000fffe1ff */
[----:B------:R-:W-:Y:S02]  /*05b0*/  USHF.L.U32 UR7, UR6, 0xb, URZ ;  /* 0x0000000b06077899 */ /* 0x000fe400080006ff */
[----:B------:R-:W-:Y:S01]  /*05c0*/  USHF.L.U32 UR6, UR6, 0x1, URZ ;  /* 0x0000000106067899 */ /* 0x000fe200080006ff */
[----:B------:R-:W-:Y:S01]  /*05d0*/  ELECT P0, URZ, PT ;  /* 0x0000000000ff782f */ /* 0x000fe20003800000 */
[----:B------:R-:W3:Y:S10]  /*05e0*/  FENCE.VIEW.ASYNC.S ;  /* 0x00000000000073c6 */ /* 0x000ef40000000000 */
[----:B---3--:R3:W4:Y:S01]  /*05f0*/  SYNCS.EXCH.64 URZ, [UR5], UR6 ;  /* 0x0000000605ff75b2 */ /* 0x0087220008000100 */
[----:B------:R3:W1:Y:S01]  /*0600*/  SYNCS.EXCH.64 URZ, [UR5+0x18], UR6 ;  /* 0x0000180605ff75b2 */ /* 0x0006620008000100 */
[----:B------:R3:W1:Y:S01]  /*0610*/  SYNCS.EXCH.64 URZ, [UR5+0x8], UR6 ;  /* 0x0000080605ff75b2 */ /* 0x0006620008000100 */
[----:B------:R3:W1:Y:S01]  /*0620*/  SYNCS.EXCH.64 URZ, [UR5+0x20], UR6 ;  /* 0x0000200605ff75b2 */ /* 0x0006620008000100 */
[----:B------:R3:W1:Y:S01]  /*0630*/  SYNCS.EXCH.64 URZ, [UR5+0x10], UR6 ;  /* 0x0000100605ff75b2 */ /* 0x0006620008000100 */
[----:B------:R3:W1:Y:S01]  /*0640*/  SYNCS.EXCH.64 URZ, [UR5+0x28], UR6 ;  /* 0x0000280605ff75b2 */ /* 0x0006620008000100 */
[----:B------:R-:W-:Y:S01]  /*0650*/  NOP ;  /* 0x0000000000007918 */ /* 0x000fe20000000000 */
.L_x_9:
[----:B------:R-:W2:Y:S01]  /*0660*/  SHFL.IDX PT, R0, R154, RZ, 0x1f ;  /* 0x00001fff9a007589 */ /* 0x000ea200000e0000 */
[----:B------:R-:W-:Y:S01]  /*0670*/  NOP ;  /* 0x0000000000007918 */ /* 0x000fe20000000000 */
[----:B--2---:R-:W-:-:S13]  /*0680*/  ISETP.NE.AND P0, PT, R0, 0x1, PT ;  /* 0x000000010000780c */ /* 0x004fda0003f05270 */
[----:B------:R-:W-:Y:S05]  /*0690*/  @P0 BRA `(.L_x_10) ;  /* 0x00000000004c0947 */ /* 0x000fea0003800000 */
[----:B---3--:R-:W-:Y:S01]  /*06a0*/  UMOV UR6, 0x400 ;  /* 0x0000040000067882 */ /* 0x008fe20000000000 */
[----:B------:R-:W-:Y:S01]  /*06b0*/  UMOV UR5, 0x20 ;  /* 0x0000002000057882 */ /* 0x000fe20000000000 */
[----:B------:R-:W-:Y:S01]  /*06c0*/  UMOV UR4, 0x80 ;  /* 0x0000008000047882 */ /* 0x000fe20000000000 */
[----:B------:R-:W-:Y:S02]  /*06d0*/  ULEA UR6, UR37, UR6, 0x18 ;  /* 0x0000000625067291 */ /* 0x000fe4000f8ec0ff */
[----:B------:R-:W-:-:S04]  /*06e0*/  UIADD3 UR12, UPT, UPT, -UR5, 0x100000, URZ ;  /* 0x00100000050c7890 */ /* 0x000fc8000fffe1ff */
[----:B------:R-:W-:Y:S02]  /*06f0*/  USHF.L.U32 UR13, UR12, 0xb, URZ ;  /* 0x0000000b0c0d7899 */ /* 0x000fe400080006ff */
[----:B------:R-:W-:Y:S02]  /*0700*/  USHF.L.U32 UR12, UR12, 0x1, URZ ;  /* 0x000000010c0c7899 */ /* 0x000fe400080006ff */
[----:B------:R-:W-:-:S04]  /*0710*/  UIADD3 UR4, UPT, UPT, -UR4, 0x100000, URZ ;  /* 0x0010000004047890 */ /* 0x000fc8000fffe1ff */
[----:B------:R-:W-:Y:S02]  /*0720*/  USHF.L.U32 UR5, UR4, 0xb, URZ ;  /* 0x0000000b04057899 */ /* 0x000fe400080006ff */
[----:B------:R-:W-:Y:S01]  /*0730*/  USHF.L.U32 UR4, UR4, 0x1, URZ ;  /* 0x0000000104047899 */ /* 0x000fe200080006ff */
[----:B------:R-:W-:Y:S01]  /*0740*/  ELECT P0, URZ, PT ;  /* 0x0000000000ff782f */ /* 0x000fe20003800000 */
[----:B------:R-:W2:Y:S02]  /*0750*/  FENCE.VIEW.ASYNC.S ;  /* 0x00000000000073c6 */ /* 0x000ea40000000000 */
[----:B--2---:R2:W3:Y:S08]  /*0760*/  SYNCS.EXCH.64 URZ, [UR6+0x30], UR12 ;  /* 0x0000300c06ff75b2 */ /* 0x0044f00008000100 */
[----:B------:R2:W1:Y:S01]  /*0770*/  SYNCS.EXCH.64 URZ, [UR6+0x48], UR4 ;  /* 0x0000480406ff75b2 */ /* 0x0004620008000100 */
[----:B------:R2:W1:Y:S01]  /*0780*/  SYNCS.EXCH.64 URZ, [UR6+0x38], UR12 ;  /* 0x0000380c06ff75b2 */ /* 0x0004620008000100 */
[----:B------:R2:W1:Y:S01]  /*0790*/  SYNCS.EXCH.64 URZ, [UR6+0x50], UR4 ;  /* 0x0000500406ff75b2 */ /* 0x0004620008000100 */
[----:B------:R2:W1:Y:S01]  /*07a0*/  SYNCS.EXCH.64 URZ, [UR6+0x40], UR12 ;  /* 0x0000400c06ff75b2 */ /* 0x0004620008000100 */
[----:B------:R2:W1:Y:S01]  /*07b0*/  SYNCS.EXCH.64 URZ, [UR6+0x58], UR4 ;  /* 0x0000580406ff75b2 */ /* 0x0004620008000100 */
[----:B------:R-:W-:Y:S01]  /*07c0*/  NOP ;  /* 0x0000000000007918 */ /* 0x000fe20000000000 */
.L_x_10:
[----:B------:R-:W4:Y:S01]  /*07d0*/  SHFL.IDX PT, R0, R154, RZ, 0x1f ;  /* 0x00001fff9a007589 */ /* 0x000f2200000e0000 */
[----:B------:R-:W-:Y:S01]  /*07e0*/  NOP ;  /* 0x0000000000007918 */ /* 0x000fe20000000000 */
[----:B----4-:R-:W-:-:S13]  /*07f0*/  ISETP.NE.AND P0, PT, R0, 0x3, PT ;  /* 0x000000030000780c */ /* 0x010fda0003f05270 */
[----:B------:R-:W-:Y:S05]  /*0800*/  @P0 BRA `(.L_x_11) ;  /* 0x00000000002c0947 */ /* 0x000fea0003800000 */
[----:B--23--:R-:W-:Y:S01]  /*0810*/  UMOV UR5, 0x400 ;  /* 0x0000040000057882 */ /* 0x00cfe20000000000 */
[----:B------:R-:W-:Y:S01]  /*0820*/  UMOV UR4, 0x20 ;  /* 0x0000002000047882 */ /* 0x000fe20000000000 */
[----:B------:R-:W-:Y:S02]  /*0830*/  ULEA UR5, UR37, UR5, 0x18 ;  /* 0x0000000525057291 */ /* 0x000fe4000f8ec0ff */
[----:B------:R-:W-:-:S04]  /*0840*/  UIADD3 UR6, UPT, UPT, -UR4, 0x100000, URZ ;  /* 0x0010000004067890 */ /* 0x000fc8000fffe1ff */
[----:B------:R-:W-:Y:S02]  /*0850*/  USHF.L.U32 UR7, UR6, 0xb, URZ ;  /* 0x0000000b06077899 */ /* 0x000fe400080006ff */
[----:B------:R-:W-:Y:S01]  /*0860*/  USHF.L.U32 UR6, UR6, 0x1, URZ ;  /* 0x0000000106067899 */ /* 0x000fe200080006ff */
[----:B------:R-:W-:Y:S01]  /*0870*/  ELECT P0, URZ, PT ;  /* 0x0000000000ff782f */ /* 0x000fe20003800000 */
[----:B------:R-:W2:Y:S10]  /*0880*/  FENCE.VIEW.ASYNC.S ;  /* 0x00000000000073c6 */ /* 0x000eb40000000000 */
[----:B--2---:R4:W2:Y:S01]  /*0890*/  SYNCS.EXCH.64 URZ, [UR5+0x60], UR6 ;  /* 0x0000600605ff75b2 */ /* 0x0048a20008000100 */
[----:B------:R4:W3:Y:S02]  /*08a0*/  SYNCS.EXCH.64 URZ, [UR5+0x68], UR6 ;  /* 0x0000680605ff75b2 */ /* 0x0008e40008000100 */
[----:B----4-:R-:W-:Y:S01]  /*08b0*/  NOP ;  /* 0x0000000000007918 */ /* 0x010fe20000000000 */
.L_x_11:
[----:B------:R-:W4:Y:S01]  /*08c0*/  SHFL.IDX PT, R0, R154, RZ, 0x1f ;  /* 0x00001fff9a007589 */ /* 0x000f2200000e0000 */
[----:B------:R-:W-:Y:S01]  /*08d0*/  NOP ;  /* 0x0000000000007918 */ /* 0x000fe20000000000 */
[----:B----4-:R-:W-:-:S13]  /*08e0*/  ISETP.NE.AND P0, PT, R0, 0x4, PT ;  /* 0x000000040000780c */ /* 0x010fda0003f05270 */
[----:B------:R-:W-:Y:S05]  /*08f0*/  @P0 BRA `(.L_x_12) ;  /* 0x0000000000480947 */ /* 0x000fea0003800000 */
[----:B--23--:R-:W-:Y:S01]  /*0900*/  UMOV UR6, 0x1e0 ;  /* 0x000001e000067882 */ /* 0x00cfe20000000000 */
[----:B------:R-:W-:Y:S01]  /*0910*/  UMOV UR5, 0x400 ;  /* 0x0000040000057882 */ /* 0x000fe20000000000 */
[----:B------:R-:W-:Y:S01]  /*0920*/  USEL UR6, UR6, 0x1a0, UP5 ;  /* 0x000001a006067887 */ /* 0x000fe2000a800000 */
        /* <DEDUP_REMOVED lines=10> */
[----:B--2---:R4:W2:Y:S08]  /*09d0*/  SYNCS.EXCH.64 URZ, [UR5+0x70], UR12 ;  /* 0x0000700c05ff75b2 */ /* 0x0048b00008000100 */
[----:B------:R4:W3:Y:S01]  /*09e0*/  SYNCS.EXCH.64 URZ, [UR5+0x80], UR6 ;  /* 0x0000800605ff75b2 */ /* 0x0008e20008000100 */
[----:B------:R4:W1:Y:S01]  /*09f0*/  SYNCS.EXCH.64 URZ, [UR5+0x78], UR12 ;  /* 0x0000780c05ff75b2 */ /* 0x0008620008000100 */
[----:B------:R4:W1:Y:S02]  /*0a00*/  SYNCS.EXCH.64 URZ, [UR5+0x88], UR6 ;  /* 0x0000880605ff75b2 */ /* 0x0008640008000100 */
[----:B----4-:R-:W-:Y:S01]  /*0a10*/  NOP ;  /* 0x0000000000007918 */ /* 0x010fe20000000000 */
.L_x_12:
[----:B------:R-:W4:Y:S01]  /*0a20*/  SHFL.IDX PT, R0, R154, RZ, 0x1f ;  /* 0x00001fff9a007589 */ /* 0x000f2200000e0000 */
[----:B------:R-:W-:Y:S01]  /*0a30*/  NOP ;  /* 0x0000000000007918 */ /* 0x000fe20000000000 */
[----:B----4-:R-:W-:-:S13]  /*0a40*/  ISETP.NE.AND P0, PT, R0, 0x5, PT ;  /* 0x000000050000780c */ /* 0x010fda0003f05270 */
[----:B------:R-:W-:Y:S05]  /*0a50*/  @P0 BRA `(.L_x_13) ;  /* 0x0000000000440947 */ /* 0x000fea0003800000 */
[----:B--23--:R-:W-:Y:S01]  /*0a60*/  UMOV UR6, 0x400 ;  /* 0x0000040000067882 */ /* 0x00cfe20000000000 */
        /* <DEDUP_REMOVED lines=16> */
.L_x_13:
[----:B------:R-:W4:Y:S01]  /*0b70*/  SHFL.IDX PT, R0, R154, RZ, 0x1f ;  /* 0x00001fff9a007589 */ /* 0x000f2200000e0000 */
[----:B------:R-:W-:Y:S01]  /*0b80*/  ISETP.NE.OR P1, PT, RZ, UR10, !P1 ;  /* 0x0000000aff007c0c */ /* 0x000fe2000cf25670 */
        /* <DEDUP_REMOVED lines=12> */
[----:B------:R4:W3:Y:S01]  /*0c50*/  SYNCS.EXCH.64 URZ, [UR5+0xc0], UR6 ;  /* 0x0000c00605ff75b2 */ /* 0x0008e20008000100 */
[----:B------:R4:W1:Y:S01]  /*0c60*/  SYNCS.EXCH.64 URZ, [UR5+0xb8], UR6 ;  /* 0x0000b80605ff75b2 */ /* 0x0008620008000100 */
[----:B------:R4:W1:Y:S02]  /*0c70*/  SYNCS.EXCH.64 URZ, [UR5+0xc8], UR6 ;  /* 0x0000c80605ff75b2 */ /* 0x0008640008000100 */
[----:B----4-:R-:W-:Y:S01]  /*0c80*/  NOP ;  /* 0x0000000000007918 */ /* 0x010fe20000000000 */
.L_x_14:
[----:B------:R-:W-:Y:S01]  /*0c90*/  VOTEU.ALL UP1, P1 ;  /* 0x0000000000ff7886 */ /* 0x000fe20000820000 */
[----:B--23--:R-:W2:Y:S01]  /*0ca0*/  LDCU UR5, c[0x0][0x36c] ;  /* 0x00006d80ff0577ac */ /* 0x00cea20008000800 */
[----:B------:R-:W-:Y:S01]  /*0cb0*/  NOP ;  /* 0x0000000000007918 */ /* 0x000fe20000000000 */
[----:B------:R-:W-:Y:S01]  /*0cc0*/  LOP3.LUT R10, R166, 0x1f, RZ, 0xc0, !PT ;  /* 0x0000001fa60a7812 */ /* 0x000fe200078ec0ff */
[----:B------:R-:W-:Y:S01]  /*0cd0*/  UMOV UR6, 0x20 ;  /* 0x0000002000067882 */ /* 0x000fe20000000000 */
[----:B------:R-:W-:Y:S01]  /*0ce0*/  @!UP1 UMOV UR4, 0x400 ;  /* 0x0000040000049882 */ /* 0x000fe20000000000 */
[----:B------:R-:W-:-:S04]  /*0cf0*/  @!UP1 UIADD3 UR6, UPT, UPT, -UR6, 0x100000, URZ ;  /* 0x0010000006069890 */ /* 0x000fc8000fffe1ff */
[----:B------:R-:W-:Y:S02]  /*0d00*/  @!UP1 USHF.L.U32 UR7, UR6, 0xb, URZ ;  /* 0x0000000b06079899 */ /* 0x000fe400080006ff */
[----:B------:R-:W-:Y:S02]  /*0d10*/  @!UP1 USHF.L.U32 UR6, UR6, 0x1, URZ ;  /* 0x0000000106069899 */ /* 0x000fe400080006ff */
[----:B------:R-:W-:Y:S01]  /*0d20*/  @!UP1 ULEA UR4, UR37, UR4, 0x18 ;  /* 0x0000000425049291 */ /* 0x000fe2000f8ec0ff */
[----:B------:R-:W-:Y:S01]  /*0d30*/  VOTEU.ALL UP1, P1 ;  /* 0x0000000000ff7886 */ /* 0x000fe20000820000 */
[----:B------:R-:W-:Y:S01]  /*0d40*/  UISETP.NE.AND UP4, UPT, UR10, URZ, UPT ;  /* 0x000000ff0a00728c */ /* 0x000fe2000bf85270 */
[----:B------:R-:W3:Y:S09]  /*0d50*/  FENCE.VIEW.ASYNC.S ;  /* 0x00000000000073c6 */ /* 0x000ef20000000000 */
[----:B---3--:R3:W4:Y:S01]  /*0d60*/  @!UP1 SYNCS.EXCH.64 URZ, [UR4+0xd0], UR6 ;  /* 0x0000d00604ff95b2 */ /* 0x0087220008000100 */
[----:B--2---:R-:W-:-:S09]  /*0d70*/  UISETP.EQ.U32.AND UP1, UPT, UR5, 0x1, UPT ;  /* 0x000000010500788c */ /* 0x004fd2000bf22070 */
[----:B------:R-:W-:Y:S05]  /*0d80*/  BRA.U !UP1, `(.L_x_15) ;  /* 0x0000000109087547 */ /* 0x000fea000b800000 */
[----:B-1--4-:R-:W-:Y:S01]  /*0d90*/  UCGABAR_ARV ;  /* 0x00000000000079c7 */ /* 0x012fe20008000000 */
[----:B------:R-:W-:Y:S05]  /*0da0*/  BRA `(.L_x_16) ;  /* 0x0000000000047947 */ /* 0x000fea0003800000 */
.L_x_15:
[----:B-1--4-:R-:W-:Y:S01]  /*0db0*/  NOP ;  /* 0x0000000000007918 */ /* 0x012fe20000000000 */
.L_x_16:
[----:B------:R-:W1:Y:S01]  /*0dc0*/  S2R R11, SR_CTAID.X ;  /* 0x00000000000b7919 */ /* 0x000e620000002500 */
[----:B------:R-:W-:-:S05]  /*0dd0*/  CS2R.32 R152, SR_CgaSize ;  /* 0x0000000000987805 */ /* 0x000fca0000008a00 */
[----:B------:R-:W-:-:S05]  /*0de0*/  IMAD R152, R152, -0xa0, RZ ;  /* 0xffffff6098987824 */ /* 0x000fca00078e02ff */
[----:B------:R-:W-:-:S14]  /*0df0*/  R2UR UR5, R152 ;  /* 0x00000000980572ca */ /* 0x000fdc00000e0000 */
[----:B------:R-:W2:Y:S01]  /*0e00*/  LDCU UR5, c[0x0][UR5+0x2b0] ;  /* 0x00005600050577ac */ /* 0x000ea20008000800 */
[----:B------:R-:W-:-:S05]  /*0e10*/  CS2R.32 R0, SR_CgaSize ;  /* 0x0000000000007805 */ /* 0x000fca0000008a00 */
[----:B------:R-:W-:-:S06]  /*0e20*/  IMAD R0, R0, -0xa0, RZ ;  /* 0xffffff6000007824 */ /* 0x000fcc00078e02ff */
[----:B------:R-:W4:Y:S01]  /*0e30*/  LDC R0, c[0x0][R0+0x2a0] ;  /* 0x0000a80000007b82 */ /* 0x000f220000000800 */
[----:B------:R-:W-:Y:S01]  /*0e40*/  PRMT R8, RZ, 0x7610, R8 ;  /* 0x00007610ff087816 */ /* 0x000fe20000000008 */
[----:B------:R-:W2:Y:S01]  /*0e50*/  S2R R20, SR_CTAID.Y ;  /* 0x0000000000147919 */ /* 0x000ea20000002600 */
[----:B------:R-:W-:-:S05]  /*0e60*/  CS2R.32 R152, SR_CgaSize ;  /* 0x0000000000987805 */ /* 0x000fca0000008a00 */
[----:B------:R-:W-:-:S05]  /*0e70*/  IMAD R152, R152, -0xa0, RZ ;  /* 0xffffff6098987824 */ /* 0x000fca00078e02ff */
[----:B---3--:R-:W-:-:S14]  /*0e80*/  R2UR UR4, R152 ;  /* 0x00000000980472ca */ /* 0x008fdc00000e0000 */
[----:B------:R-:W3:Y:S01]  /*0e90*/  LDCU UR4, c[0x0][UR4+0x2b4] ;  /* 0x00005680040477ac */ /* 0x000ee20008000800 */
[----:B------:R-:W-:Y:S01]  /*0ea0*/  UISETP.NE.AND UP2, UPT, UR10, 0x2, UPT ;  /* 0x000000020a00788c */ /* 0x000fe2000bf45270 */
[----:B------:R-:W2:Y:S01]  /*0eb0*/  LDC R9, c[0x0][0xb24] ;  /* 0x0002c900ff097b82 */ /* 0x000ea20000000800 */
[----:B------:R-:W-:-:S05]  /*0ec0*/  CS2R.32 R150, SR_CgaSize ;  /* 0x0000000000967805 */ /* 0x000fca0000008a00 */
[----:B------:R-:W-:-:S06]  /*0ed0*/  IMAD R150, R150, -0xa0, RZ ;  /* 0xffffff6096967824 */ /* 0x000fcc00078e02ff */
[----:B------:R-:W4:Y:S08]  /*0ee0*/  LDC R150, c[0x0][R150+0x2a4] ;  /* 0x0000a90096967b82 */ /* 0x000f300000000800 */
[----:B------:R-:W4:Y:S01]  /*0ef0*/  LDC R72, c[0x0][0xb24] ;  /* 0x0002c900ff487b82 */ /* 0x000f220000000800 */
[----:B-1----:R-:W-:Y:S01]  /*0f00*/  I2FP.F32.U32 R4, R11 ;  /* 0x0000000b00047245 */ /* 0x002fe20000201000 */
[----:B------:R-:W-:-:S06]  /*0f10*/  IMAD.MOV.U32 R21, RZ, RZ, R11 ;  /* 0x000000ffff157224 */ /* 0x000fcc00078e000b */
[----:B------:R-:W1:Y:S01]  /*0f20*/  S2UR UR36, SR_CTAID.Z ;  /* 0x00000000002479c3 */ /* 0x000e620000002700 */
[----:B--2---:R-:W-:Y:S02]  /*0f30*/  ISETP.GE.AND P0, PT, R9, 0x1, PT ;  /* 0x000000010900780c */ /* 0x004fe40003f06270 */
[----:B------:R-:W-:Y:S01]  /*0f40*/  I2FP.F32.U32 R2, R20 ;  /* 0x0000001400027245 */ /* 0x000fe20000201000 */
[----:B------:R-:W-:-:S04]  /*0f50*/  FMUL R4, R4, UR5 ;  /* 0x0000000504047c20 */ /* 0x000fc80008400000 */
[----:B---3--:R-:W-:Y:S01]  /*0f60*/  FMUL R2, R2, UR4 ;  /* 0x0000000402027c20 */ /* 0x008fe20008400000 */
[----:B------:R-:W2:Y:S01]  /*0f70*/  F2I.U32.TRUNC.NTZ R152, R4 ;  /* 0x0000000400987305 */ /* 0x000ea2000020f000 */
[----:B------:R-:W3:Y:S07]  /*0f80*/  LDCU UR4, c[0x0][0xb30] ;  /* 0x00016600ff0477ac */ /* 0x000eee0008000800 */
[----:B------:R-:W1:Y:S01]  /*0f90*/  F2I.U32.TRUNC.NTZ R3, R2 ;  /* 0x0000000200037305 */ /* 0x000e62000020f000 */
[----:B--2---:R-:W-:-:S04]  /*0fa0*/  IMAD.MOV R152, RZ, RZ, -R152 ;  /* 0x000000ffff987224 */ /* 0x004fc800078e0a98 */
[----:B----4-:R-:W-:Y:S01]  /*0fb0*/  IMAD R152, R0, R152, R11 ;  /* 0x0000009800987224 */ /* 0x010fe200078e020b */
[----:B------:R-:W-:Y:S01]  /*0fc0*/  PRMT R0, RZ, 0x7610, R0 ;  /* 0x00007610ff007816 */ /* 0x000fe20000000000 */
[----:B---3--:R-:W-:Y:S01]  /*0fd0*/  UISETP.NE.AND UP3, UPT, UR4, 0x1, UPT ;  /* 0x000000010400788c */ /* 0x008fe2000bf65270 */
[----:B-1----:R-:W-:-:S05]  /*0fe0*/  IADD3 R3, PT, PT, -R3, RZ, RZ ;  /* 0x000000ff03037210 */ /* 0x002fca0007ffe1ff */
[----:B------:R-:W-:Y:S01]  /*0ff0*/  IMAD R150, R150, R3, R20 ;  /* 0x0000000396967224 */ /* 0x000fe200078e0214 */
[----:B------:R-:W-:Y:S06]  /*1000*/  BRA.U UP4, `(.L_x_17) ;  /* 0x0000000104247547 */ /* 0x000fec000b800000 */
[----:B------:R-:W-:Y:S01]  /*1010*/  ISETP.NE.AND P1, PT, R150, RZ, PT ;  /* 0x000000ff9600720c */ /* 0x000fe20003f25270 */
[----:B------:R-:W-:Y:S01]  /*1020*/  IMAD.MOV.U32 R0, RZ, RZ, 0x3 ;  /* 0x00000003ff007424 */ /* 0x000fe200078e00ff */
[C---:B------:R-:W-:Y:S02]  /*1030*/  LOP3.LUT R3, R152.reuse, 0xfffffffe, RZ, 0xc0, !PT ;  /* 0xfffffffe98037812 */ /* 0x040fe400078ec0ff */
[----:B------:R-:W-:Y:S02]  /*1040*/  ISETP.LT.U32.OR P1, PT, R152, 0x2, !P1 ;  /* 0x000000029800780c */ /* 0x000fe40004f21470 */
[----:B------:R-:W-:Y:S02]  /*1050*/  SHF.L.U32 R0, R0, R3, RZ ;  /* 0x0000000300007219 */ /* 0x000fe400000006ff */
[----:B------:R-:W-:Y:S02]  /*1060*/  SEL R5, RZ, 0x1, !P1 ;  /* 0x00000001ff057807 */ /* 0x000fe40004800000 */
[----:B------:R-:W-:-:S05]  /*1070*/  SEL R2, RZ, 0x2, !P1 ;  /* 0x00000002ff027807 */ /* 0x000fca0004800000 */
[----:B------:R-:W-:-:S05]  /*1080*/  IMAD.IADD R2, R5, 0x1, R2 ;  /* 0x0000000105027824 */ /* 0x000fca00078e0202 */
[----:B------:R-:W-:Y:S02]  /*1090*/  PRMT R8, R2, 0x7610, R8 ;  /* 0x0000761002087816 */ /* 0x000fe40000000008 */
.L_x_17:
[----:B------:R-:W-:Y:S05]  /*10a0*/  @!P0 BRA `(.L_x_18) ;  /* 0x0000000000b88947 */ /* 0x000fea0003800000 */
[----:B------:R-:W1:Y:S01]  /*10b0*/  LDC.64 R4, c[0x0][0xb18] ;  /* 0x0002c600ff047b82 */ /* 0x000e620000000a00 */
[----:B------:R-:W-:-:S07]  /*10c0*/  ISETP.NE.AND P0, PT, R9, 0x1, PT ;  /* 0x000000010900780c */ /* 0x000fce0003f05270 */
[----:B------:R-:W2:Y:S08]  /*10d0*/  LDC R14, c[0x0][0xb0c] ;  /* 0x0002c300ff0e7b82 */ /* 0x000eb00000000800 */
[----:B------:R-:W3:Y:S08]  /*10e0*/  LDC R13, c[0x0][0x370] ;  /* 0x0000dc00ff0d7b82 */ /* 0x000ef00000000800 */
[----:B------:R-:W4:Y:S01]  /*10f0*/  LDC R16, c[0x0][0x374] ;  /* 0x0000dd00ff107b82 */ /* 0x000f220000000800 */
[----:B-1----:R-:W-:-:S07]  /*1100*/  ISETP.NE.AND P1, PT, R4, 0x1, PT ;  /* 0x000000010400780c */ /* 0x002fce0003f25270 */
[----:B------:R-:W3:Y:S01]  /*1110*/  LDC.64 R6, c[0x0][0xb10] ;  /* 0x0002c400ff067b82 */ /* 0x000ee20000000a00 */
[----:B--2---:R-:W-:-:S07]  /*1120*/  ISETP.NE.AND P2, PT, R14, 0x1, PT ;  /* 0x000000010e00780c */ /* 0x004fce0003f45270 */
[----:B------:R-:W1:Y:S08]  /*1130*/  LDC R12, c[0x0][0xb20] ;  /* 0x0002c800ff0c7b82 */ /* 0x000e700000000800 */
[----:B------:R-:W2:Y:S01]  /*1140*/  LDC.64 R2, c[0x0][0xb28] ;  /* 0x0002ca00ff027b82 */ /* 0x000ea20000000a00 */
[----:B----4-:R-:W-:-:S04]  /*1150*/  IMAD.HI.U32 R15, R16, R5, RZ ;  /* 0x00000005100f7227 */ /* 0x010fc800078e00ff */
[----:B------:R-:W-:-:S04]  /*1160*/  IMAD.HI.U32 R5, R20, R5, RZ ;  /* 0x0000000514057227 */ /* 0x000fc800078e00ff */
[----:B---3--:R-:W-:-:S04]  /*1170*/  IMAD.HI.U32 R18, R13, R6, RZ ;  /* 0x000000060d127227 */ /* 0x008fc800078e00ff */
[C---:B------:R-:W-:Y:S01]  /*1180*/  IMAD.HI.U32 R22, R11.reuse, R6, RZ ;  /* 0x000000060b167227 */ /* 0x040fe200078e00ff */
[-C--:B------:R-:W-:Y:S02]  /*1190*/  @P2 SHF.R.U32.HI R13, RZ, R7.reuse, R18 ;  /* 0x00000007ff0d2219 */ /* 0x080fe40000011612 */
[-C--:B-1----:R-:W-:Y:S02]  /*11a0*/  @P1 SHF.R.U32.HI R16, RZ, R12.reuse, R15 ;  /* 0x0000000cff101219 */ /* 0x082fe4000001160f */
[----:B------:R-:W-:Y:S02]  /*11b0*/  SHF.R.U32.HI R5, RZ, R12, R5 ;  /* 0x0000000cff057219 */ /* 0x000fe40000011605 */
[----:B------:R-:W-:Y:S02]  /*11c0*/  SHF.R.U32.HI R22, RZ, R7, R22 ;  /* 0x00000007ff167219 */ /* 0x000fe40000011616 */
[----:B------:R-:W-:Y:S01]  /*11d0*/  SEL R5, R20, R5, !P1 ;  /* 0x0000000514057207 */ /* 0x000fe20004800000 */
[----:B--2---:R-:W-:Y:S01]  /*11e0*/  IMAD.HI.U32 R18, R16, R2, RZ ;  /* 0x0000000210127227 */ /* 0x004fe200078e00ff */
[----:B------:R-:W-:-:S02]  /*11f0*/  SEL R21, R11, R22, !P2 ;  /* 0x000000160b157207 */ /* 0x000fc40005000000 */
[----:B------:R-:W-:Y:S01]  /*1200*/  IADD3 R7, PT, PT, -R5, RZ, RZ ;  /* 0x000000ff05077210 */ /* 0x000fe20007ffe1ff */
[----:B------:R-:W-:Y:S01]  /*1210*/  IMAD.HI.U32 R6, R13, R2, RZ ;  /* 0x000000020d067227 */ /* 0x000fe200078e00ff */
[----:B------:R-:W-:-:S03]  /*1220*/  @P0 SHF.R.U32.HI R16, RZ, R3, R18 ;  /* 0x00000003ff100219 */ /* 0x000fc60000011612 */
[----:B------:R-:W-:Y:S01]  /*1230*/  IMAD R7, R4, R7, R20 ;  /* 0x0000000704077224 */ /* 0x000fe200078e0214 */
[----:B------:R-:W-:Y:S01]  /*1240*/  @P0 SHF.R.U32.HI R13, RZ, R3, R6 ;  /* 0x00000003ff0d0219 */ /* 0x000fe20000011606 */
[----:B------:R-:W-:-:S04]  /*1250*/  IMAD R16, R16, R9, RZ ;  /* 0x0000000910107224 */ /* 0x000fc800078e02ff */
[----:B------:R-:W-:Y:S01]  /*1260*/  IMAD R6, R13, R9, RZ ;  /* 0x000000090d067224 */ /* 0x000fe200078e02ff */
[----:B------:R-:W-:-:S04]  /*1270*/  ISETP.GE.AND P1, PT, R5, R16, PT ;  /* 0x000000100500720c */ /* 0x000fc80003f26270 */
[----:B------:R-:W-:Y:S01]  /*1280*/  ISETP.GE.OR P1, PT, R21, R6, P1 ;  /* 0x000000061500720c */ /* 0x000fe20000f26670 */
[----:B------:R-:W-:-:S05]  /*1290*/  IMAD.HI.U32 R6, R5, R2, RZ ;  /* 0x0000000205067227 */ /* 0x000fca00078e00ff */
[----:B------:R-:W-:-:S04]  /*12a0*/  SHF.R.U32.HI R6, RZ, R3, R6 ;  /* 0x00000003ff067219 */ /* 0x000fc80000011606 */
[----:B------:R-:W-:-:S03]  /*12b0*/  SEL R6, R5, R6, !P0 ;  /* 0x0000000605067207 */ /* 0x000fc60004000000 */
[----:B------:R-:W-:Y:S01]  /*12c0*/  @!P1 IMAD.HI.U32 R12, R21, R2, RZ ;  /* 0x00000002150c9227 */ /* 0x000fe200078e00ff */
[----:B------:R-:W-:-:S04]  /*12d0*/  IADD3 R2, PT, PT, -R6, RZ, RZ ;  /* 0x000000ff06027210 */ /* 0x000fc80007ffe1ff */
[----:B------:R-:W-:Y:S01]  /*12e0*/  @!P1 SHF.R.U32.HI R12, RZ, R3, R12 ;  /* 0x00000003ff0c9219 */ /* 0x000fe2000001160c */
[----:B------:R-:W-:-:S03]  /*12f0*/  IMAD R2, R9, R2, R5 ;  /* 0x0000000209027224 */ /* 0x000fc600078e0205 */
[----:B------:R-:W-:-:S05]  /*1300*/  @!P1 SEL R3, R21, R12, !P0 ;  /* 0x0000000c15039207 */ /* 0x000fca0004000000 */
[--C-:B------:R-:W-:Y:S02]  /*1310*/  @!P1 IMAD.IADD R6, R6, 0x1, -R3.reuse ;  /* 0x0000000106069824 */ /* 0x100fe400078e0a03 */
[----:B------:R-:W-:Y:S01]  /*1320*/  @!P1 IMAD R3, R2, R13, R3 ;  /* 0x0000000d02039224 */ /* 0x000fe200078e0203 */
[----:B------:R-:W-:Y:S01]  /*1330*/  IADD3 R2, PT, PT, -R21, RZ, RZ ;  /* 0x000000ff15027210 */ /* 0x000fe20007ffe1ff */
[----:B------:R-:W-:Y:S02]  /*1340*/  @!P1 IMAD R5, R6, R9, R21 ;  /* 0x0000000906059224 */ /* 0x000fe400078e0215 */
[----:B------:R-:W-:Y:S02]  /*1350*/  @!P1 IMAD.MOV.U32 R21, RZ, RZ, R3 ;  /* 0x000000ffff159224 */ /* 0x000fe400078e0003 */
[----:B------:R-:W-:Y:S02]  /*1360*/  IMAD R2, R14, R2, R11 ;  /* 0x000000020e027224 */ /* 0x000fe400078e020b */
[----:B------:R-:W-:-:S02]  /*1370*/  IMAD R20, R5, R4, R7 ;  /* 0x0000000405147224 */ /* 0x000fc400078e0207 */
[----:B------:R-:W-:Y:S02]  /*1380*/  IMAD R21, R21, R14, R2 ;  /* 0x0000000e15157224 */ /* 0x000fe400078e0202 */
.L_x_18:
[----:B------:R-:W-:Y:S05]  /*1390*/  BRA.U UP3, `(.L_x_19) ;  /* 0x0000000103407547 */ /* 0x000fea000b800000 */
[----:B------:R-:W1:Y:S08]  /*13a0*/  LDC.64 R4, c[0x0][0xb10] ;  /* 0x0002c400ff047b82 */ /* 0x000e700000000a00 */
[----:B------:R-:W2:Y:S08]  /*13b0*/  LDC.64 R2, c[0x0][0xb18] ;  /* 0x0002c600ff027b82 */ /* 0x000eb00000000a00 */
[----:B------:R-:W3:Y:S08]  /*13c0*/  LDC R6, c[0x0][0xb20] ;  /* 0x0002c800ff067b82 */ /* 0x000ef00000000800 */
[----:B------:R-:W4:Y:S01]  /*13d0*/  LDC R12, c[0x0][0xb0c] ;  /* 0x0002c300ff0c7b82 */ /* 0x000f220000000800 */
[----:B-1----:R-:W-:-:S05]  /*13e0*/  IMAD.HI.U32 R4, R21, R4, RZ ;  /* 0x0000000415047227 */ /* 0x002fca00078e00ff */
[----:B------:R-:W-:Y:S01]  /*13f0*/  SHF.R.U32.HI R4, RZ, R5, R4 ;  /* 0x00000005ff047219 */ /* 0x000fe20000011604 */
[----:B--2---:R-:W-:Y:S01]  /*1400*/  IMAD.HI.U32 R3, R20, R3, RZ ;  /* 0x0000000314037227 */ /* 0x004fe200078e00ff */
[----:B------:R-:W-:-:S04]  /*1410*/  ISETP.NE.AND P0, PT, R2, 0x1, PT ;  /* 0x000000010200780c */ /* 0x000fc80003f05270 */
[----:B---3--:R-:W-:-:S04]  /*1420*/  SHF.R.U32.HI R3, RZ, R6, R3 ;  /* 0x00000006ff037219 */ /* 0x008fc80000011603 */
[----:B------:R-:W-:Y:S02]  /*1430*/  SEL R3, R20, R3, !P0 ;  /* 0x0000000314037207 */ /* 0x000fe40004000000 */
[----:B----4-:R-:W-:-:S04]  /*1440*/  ISETP.NE.AND P1, PT, R12, 0x1, PT ;  /* 0x000000010c00780c */ /* 0x010fc80003f25270 */
[----:B------:R-:W-:-:S05]  /*1450*/  SEL R6, R21, R4, !P1 ;  /* 0x0000000415067207 */ /* 0x000fca0004800000 */
[----:B------:R-:W-:Y:S02]  /*1460*/  IMAD.IADD R4, R3, 0x1, -R6 ;  /* 0x0000000103047824 */ /* 0x000fe400078e0a06 */
[----:B------:R-:W-:Y:S02]  /*1470*/  IMAD.IADD R3, R6, 0x1, -R3 ;  /* 0x0000000106037824 */ /* 0x000fe400078e0a03 */
[----:B------:R-:W-:Y:S02]  /*1480*/  IMAD R21, R4, R12, R21 ;  /* 0x0000000c04157224 */ /* 0x000fe400078e0215 */
[----:B------:R-:W-:Y:S02]  /*1490*/  IMAD R20, R3, R2, R20 ;  /* 0x0000000203147224 */ /* 0x000fe400078e0214 */
.L_x_19:
[----:B------:R-:W-:Y:S05]  /*14a0*/  BRA.U !UP1, `(.L_x_20) ;  /* 0x00000001090c7547 */ /* 0x000fea000b800000 */
[----:B------:R-:W-:Y:S01]  /*14b0*/  UCGABAR_WAIT ;  /* 0x0000000000007dc7 */ /* 0x000fe20008000000 */
[----:B------:R-:W-:Y:S01]  /*14c0*/  CCTL.IVALL ;  /* 0x00000000ff00798f */ /* 0x000fe20002000000 */
[----:B------:R-:W-:Y:S05]  /*14d0*/  BRA `(.L_x_21) ;  /* 0x0000000000047947 */ /* 0x000fea0003800000 */
.L_x_20:
[----:B------:R-:W-:Y:S06]  /*14e0*/  BAR.SYNC.DEFER_BLOCKING 0x0 ;  /* 0x0000000000007b1d */ /* 0x000fec0000010000 */
.L_x_21:
[----:B------:R-:W-:Y:S05]  /*14f0*/  BRA.U UP2, `(.L_x_22) ;  /* 0x0000001102e87547 */ /* 0x000fea000b800000 */
[----:B------:R-:W1:Y:S01]  /*1500*/  LDCU UR22, c[0x0][0x38c] ;  /* 0x00007180ff1677ac */ /* 0x000e620008000800 */
[----:B------:R-:W2:Y:S01]  /*1510*/  LDC R9, c[0x0][0x370] ;  /* 0x0000dc00ff097b82 */ /* 0x000ea20000000800 */
[----:B------:R-:W-:Y:S01]  /*1520*/  PLOP3.LUT P1, PT, PT, PT, UP5, 0x80, 0x8 ;  /* 0x000000000008781c */ /* 0x000fe20003f2f058 */
[----:B------:R-:W-:Y:S01]  /*1530*/  HFMA2 R12, -RZ, RZ, 0, 0 ;  /* 0x00000000ff0c7431 */ /* 0x000fe200000001ff */
[----:B------:R-:W-:Y:S01]  /*1540*/  UISETP.NE.AND UP1, UPT, UR10, URZ, UPT ;  /* 0x000000ff0a00728c */ /* 0x000fe2000bf25270 */
[----:B------:R-:W-:Y:S01]  /*1550*/  ISETP.NE.AND P4, PT, R10, RZ, P5 ;  /* 0x000000ff0a00720c */ /* 0x000fe20002f85270 */
[C---:B------:R-:W-:Y:S01]  /*1560*/  IMAD.SHL.U32 R16, R11.reuse, 0x80, RZ ;  /* 0x000000800b107824 */ /* 0x040fe200078e00ff */
[----:B------:R-:W-:Y:S01]  /*1570*/  LOP3.LUT R17, R11, 0x1, RZ, 0xc0, !PT ;  /* 0x000000010b117812 */ /* 0x000fe200078ec0ff */
[----:B------:R-:W-:Y:S01]  /*1580*/  IMAD.MOV.U32 R15, RZ, RZ, 0x1 ;  /* 0x00000001ff0f7424 */ /* 0x000fe200078e00ff */
[----:B------:R-:W3:Y:S01]  /*1590*/  LDC R0, c[0x0][0x374] ;  /* 0x0000dd00ff007b82 */ /* 0x000ee20000000800 */
[----:B------:R-:W-:Y:S01]  /*15a0*/  PLOP3.LUT P1, PT, P1, PT, PT, 0x8, 0x80 ;  /* 0x000000000080781c */ /* 0x000fe20000f2e170 */
[----:B------:R-:W-:Y:S01]  /*15b0*/  IMAD.MOV.U32 R14, RZ, RZ, RZ ;  /* 0x000000ffff0e7224 */ /* 0x000fe200078e00ff */
[----:B------:R-:W-:Y:S01]  /*15c0*/  MOV R8, 0x1 ;  /* 0x0000000100087802 */ /* 0x000fe20000000f00 */
[----:B------:R-:W-:Y:S01]  /*15d0*/  IMAD.MOV.U32 R10, RZ, RZ, RZ ;  /* 0x000000ffff0a7224 */ /* 0x000fe200078e00ff */
[----:B------:R-:W4:Y:S01]  /*15e0*/  LDCU.64 UR30, c[0x0][0x348] ;  /* 0x00006900ff1e77ac */ /* 0x000f220008000a00 */
[----:B-1----:R-:W-:-:S02]  /*15f0*/  UIADD3 UR4, UPT, UPT, UR22, 0xff, URZ ;  /* 0x000000ff16047890 */ /* 0x002fc4000fffe0ff */
[----:B------:R-:W-:Y:S02]  /*1600*/  USEL UR14, UR14, 0x2, UP1 ;  /* 0x000000020e0e7887 */ /* 0x000fe40008800000 */
[----:B------:R-:W-:Y:S01]  /*1610*/  USHF.R.S32.HI UR29, URZ, 0x1f, UR4 ;  /* 0x0000001fff1d7899 */ /* 0x000fe20008011404 */
[----:B------:R-:W-:-:S03]  /*1620*/  UMOV UR15, URZ ;  /* 0x000000ff000f7c82 */ /* 0x000fc60008000000 */
[----:B------:R-:W-:Y:S02]  /*1630*/  ULEA.HI UR29, UR29, UR4, URZ, 0x8 ;  /* 0x000000041d1d7291 */ /* 0x000fe4000f8f40ff */
[----:B------:R-:W-:Y:S02]  /*1640*/  UIADD3 UR4, UPT, UPT, UR22, -0x1, URZ ;  /* 0xffffffff16047890 */ /* 0x000fe4000fffe0ff */
[----:B------:R-:W-:Y:S02]  /*1650*/  USHF.R.S32.HI UR29, URZ, 0x8, UR29 ;  /* 0x00000008ff1d7899 */ /* 0x000fe4000801141d */
[----:B------:R-:W-:Y:S02]  /*1660*/  UISETP.GE.U32.AND UP2, UPT, UR4, -0x1ff, UPT ;  /* 0xfffffe010400788c */ /* 0x000fe4000bf46070 */
[----:B------:R-:W-:Y:S02]  /*1670*/  UISETP.LT.U32.AND UP0, UPT, UR29, 0x3, UPT ;  /* 0x000000031d00788c */ /* 0x000fe4000bf01070 */
[----:B------:R-:W-:-:S02]  /*1680*/  UIADD3 UR22, UPT, UPT, UR22, 0x1fe, URZ ;  /* 0x000001fe16167890 */ /* 0x000fc4000fffe0ff */
[----:B------:R-:W-:-:S04]  /*1690*/  USEL UR23, UR29, 0x3, UP0 ;  /* 0x000000031d177887 */ /* 0x000fc80008000000 */
[----:B------:R-:W-:Y:S02]  /*16a0*/  UIADD3 UR13, UPT, UPT, UR23, -0x1, URZ ;  /* 0xffffffff170d7890 */ /* 0x000fe4000fffe0ff */
[----:B------:R-:W-:Y:S02]  /*16b0*/  @UP2 UIADD3 UR13, UPT, UPT, UR23, URZ, URZ ;  /* 0x000000ff170d2290 */ /* 0x000fe4000fffe0ff */
[----:B------:R-:W-:Y:S02]  /*16c0*/  UIADD3 UR21, UPT, UPT, UR29, -UR23, URZ ;  /* 0x800000171d157290 */ /* 0x000fe4000fffe0ff */
[----:B------:R-:W-:Y:S02]  /*16d0*/  UIADD3 UR7, UPT, UPT, UR13, 0x1, URZ ;  /* 0x000000010d077890 */ /* 0x000fe4000fffe0ff */
[----:B--2-4-:R-:W-:-:S12]  /*16e0*/  UIADD3 UR13, UPT, UPT, -UR13, URZ, URZ ;  /* 0x000000ff0d0d7290 */ /* 0x014fd8000fffe1ff */
.L_x_42:
[----:B------:R-:W-:Y:S01]  /*16f0*/  UISETP.NE.AND UP0, UPT, UR37, URZ, UPT ;  /* 0x000000ff2500728c */ /* 0x000fe2000bf05270 */
[----:B------:R-:W1:Y:S08]  /*1700*/  S2UR UR37, SR_CgaCtaId ;  /* 0x00000000002579c3 */ /* 0x000e700000008800 */
[----:B------:R-:W-:Y:S05]  /*1710*/  BRA.U UP0, `(.L_x_23) ;  /* 0x0000000100347547 */ /* 0x000fea000b800000 */
[----:B------:R-:W2:Y:S01]  /*1720*/  S2R R2, SR_CgaCtaId ;  /* 0x0000000000027919 */ /* 0x000ea20000008800 */
[----:B------:R-:W-:-:S04]  /*1730*/  MOV R3, 0x400 ;  /* 0x0000040000037802 */ /* 0x000fc80000000f00 */
[----:B--2---:R-:W-:Y:S02]  /*1740*/  LEA R3, R2, R3, 0x18 ;  /* 0x0000000302037211 */ /* 0x004fe400078ec0ff */
[----:B------:R-:W-:-:S03]  /*1750*/  SHF.L.U32 R2, R8, 0x1f, RZ ;  /* 0x0000001f08027819 */ /* 0x000fc600000006ff */
[----:B------:R-:W-:-:S04]  /*1760*/  IMAD R3, R10, 0x8, R3 ;  /* 0x000000080a037824 */ /* 0x000fc800078e0203 */
[----:B------:R-:W2:Y:S02]  /*1770*/  SYNCS.PHASECHK.TRANS64.TRYWAIT P0, [R3+URZ+0xc0], R2 ;  /* 0x0000c002030075a7 */ /* 0x000ea400080011ff */
[----:B--2---:R-:W-:Y:S05]  /*1780*/  @!P0 BRA `(.L_x_24) ;  /* 0x0000008c006c8947 */ /* 0x004fea0003800000 */
.L_x_135:
[----:B------:R-:W-:Y:S01]  /*1790*/  VIADD R10, R10, 0x1 ;  /* 0x000000010a0a7836 */ /* 0x000fe20000000000 */
[----:B------:R2:W-:Y:S04]  /*17a0*/  SYNCS.ARRIVE.TRANS64.A1T0 RZ, [R3+URZ+0xb0], RZ ;  /* 0x0000b0ff03ff79a7 */ /* 0x0005e800081000ff */
[----:B------:R-:W-:-:S04]  /*17b0*/  ISETP.NE.AND P0, PT, R10, 0x2, PT ;  /* 0x000000020a00780c */ /* 0x000fc80003f05270 */
[----:B------:R-:W-:Y:S02]  /*17c0*/  SEL R10, R10, RZ, P0 ;  /* 0x000000ff0a0a7207 */ /* 0x000fe40000000000 */
[----:B--2---:R-:W-:-:S04]  /*17d0*/  SEL R3, RZ, 0x1, P0 ;  /* 0x00000001ff037807 */ /* 0x004fc80000000000 */
[----:B------:R-:W-:-:S07]  /*17e0*/  LOP3.LUT R8, R8, R3, RZ, 0x3c, !PT ;  /* 0x0000000308087212 */ /* 0x000fce00078e3cff */
.L_x_23:
[----:B------:R-:W-:Y:S01]  /*17f0*/  UMOV UR4, 0x400 ;  /* 0x0000040000047882 */ /* 0x000fe20000000000 */
[----:B------:R-:W-:Y:S01]  /*1800*/  LEA.HI R3, R21, R21, RZ, 0x1 ;  /* 0x0000001515037211 */ /* 0x000fe200078f08ff */
[----:B-1----:R-:W-:Y:S01]  /*1810*/  ULEA UR4, UR37, UR4, 0x18 ;  /* 0x0000000425047291 */ /* 0x002fe2000f8ec0ff */
[----:B------:R-:W-:Y:S01]  /*1820*/  SHF.L.U32 R2, R15, 0x1f, RZ ;  /* 0x0000001f0f027819 */ /* 0x000fe200000006ff */
[----:B------:R-:W-:Y:S01]  /*1830*/  IMAD R20, R20, 0x2, R17 ;  /* 0x0000000214147824 */ /* 0x000fe200078e0211 */
[----:B------:R-:W-:Y:S01]  /*1840*/  UISETP.GE.U32.AND UP0, UPT, UR22, 0x1ff, UPT ;  /* 0x000001ff1600788c */ /* 0x000fe2000bf06070 */
[----:B------:R-:W-:Y:S01]  /*1850*/  IMAD.SHL.U32 R3, R3, 0x80, RZ ;  /* 0x0000008003037824 */ /* 0x000fe200078e00ff */
[----:B------:R-:W-:Y:S01]  /*1860*/  ULEA UR5, UR15, UR4, 0x3 ;  /* 0x000000040f057291 */ /* 0x000fe2000f8e18ff */
[----:B------:R-:W-:Y:S01]  /*1870*/  R2UR UR35, R16 ;  /* 0x00000000102372ca */ /* 0x000fe200000e0000 */
[----:B------:R-:W-:Y:S01]  /*1880*/  UMOV UR38, URZ ;  /* 0x000000ff00267c82 */ /* 0x000fe20008000000 */
[----:B------:R-:W-:-:S02]  /*1890*/  R2UR UR19, R20 ;  /* 0x00000000141372ca */ /* 0x000fc400000e0000 */
[----:B------:R-:W-:-:S04]  /*18a0*/  LOP3.LUT R3, R3, 0xffffff00, RZ, 0xc0, !PT ;  /* 0xffffff0003037812 */ /* 0x000fc800078ec0ff */
[----:B------:R1:W2:Y:S01]  /*18b0*/  SYNCS.PHASECHK.TRANS64.TRYWAIT P0, [UR5+0x18], R2 ;  /* 0x00001802ff0075a7 */ /* 0x0002a20008001105 */
[----:B------:R-:W-:-:S06]  /*18c0*/  R2UR UR5, R3 ;  /* 0x00000000030572ca */ /* 0x000fcc00000e0000 */
[----:B------:R-:W-:-:S07]  /*18d0*/  UIMAD UR19, UR19, 0x60, URZ ;  /* 0x00000060131378a4 */ /* 0x000fce000f8e02ff */
[----:B------:R-:W-:Y:S01]  /*18e0*/  ULOP3.LUT UR35, UR5, 0x80, UR35, 0xf8, !UPT ;  /* 0x0000008005237892 */ /* 0x000fe2000f8ef823 */
[----:B------:R-:W-:Y:S11]  /*18f0*/  BRA.U !UP0, `(.L_x_25) ;  /* 0x0000000108f07547 */ /* 0x000ff6000b800000 */
[----:B------:R-:W-:Y:S01]  /*1900*/  UMOV UR39, UR13 ;  /* 0x0000000d00277c82 */ /* 0x000fe20008000000 */
[----:B------:R-:W-:Y:S01]  /*1910*/  UMOV UR6, UR15 ;  /* 0x0000000f00067c82 */ /* 0x000fe20008000000 */
[----:B------:R-:W-:-:S05]  /*1920*/  UMOV UR26, 0x80 ;  /* 0x00000080001a7882 */ /* 0x000fca0000000000 */
.L_x_31:
[----:B------:R-:W-:Y:S01]  /*1930*/  @P5 MOV R3, 0x1c000 ;  /* 0x0001c00000035802 */ /* 0x000fe20000000f00 */
[----:B------:R-:W-:Y:S01]  /*1940*/  ULEA UR33, UR6, UR4, 0x3 ;  /* 0x0000000406217291 */ /* 0x000fe2000f8e18ff */
[----:B-12---:R-:W-:Y:S11]  /*1950*/  @P0 BRA `(.L_x_26) ;  /* 0x00000000000c0947 */ /* 0x006ff60003800000 */
[----:B------:R-:W-:Y:S04]  /*1960*/  SHF.L.U32 R5, R15, 0x1f, RZ ;  /* 0x0000001f0f057819 */ /* 0x000fe800000006ff */
[----:B------:R-:W2:Y:S02]  /*1970*/  SYNCS.PHASECHK.TRANS64.TRYWAIT P0, [UR33+0x18], R5 ;  /* 0x00001805ff0075a7 */ /* 0x000ea40008001121 */
[----:B--2---:R-:W-:Y:S05]  /*1980*/  @!P0 BRA `(.L_x_27) ;  /* 0x0000008c00008947 */ /* 0x004fea0003800000 */
.L_x_26:
[----:B------:R2:W-:Y:S01]  /*1990*/  @P5 SYNCS.ARRIVE.TRANS64 RZ, [UR33], R3 ;  /* 0x00000003ffff59a7 */ /* 0x0005e20008000021 */
[----:B------:R-:W-:Y:S02]  /*19a0*/  ULOP3.LUT UR5, UR14, 0x2, URZ, 0xfc, !UPT ;  /* 0x000000020e057892 */ /* 0x000fe4000f8efcff */
[----:B------:R-:W-:Y:S02]  /*19b0*/  UIADD3 UR39, UPT, UPT, UR39, 0x1, URZ ;  /* 0x0000000127277890 */ /* 0x000fe4000fffe0ff */
[----:B------:R-:W-:Y:S02]  /*19c0*/  UISETP.NE.AND UP0, UPT, UR5, 0x2, UPT ;  /* 0x000000020500788c */ /* 0x000fe4000bf05270 */
[----:B------:R-:W-:Y:S07]  /*19d0*/  UISETP.NE.AND UP2, UPT, UR39, 0x1, UPT ;  /* 0x000000012700788c */ /* 0x000fee000bf45270 */
[----:B------:R-:W-:Y:S05]  /*19e0*/  BRA.U UP0, `(.L_x_28) ;  /* 0x0000000100047547 */ /* 0x000fea000b800000 */
[----:B------:R-:W-:Y:S05]  /*19f0*/  BPT.TRAP 0x1 ;  /* 0x000000040000795c */ /* 0x000fea0000300000 */
.L_x_28:
[----:B------:R-:W-:Y:S04]  /*1a00*/  BSSY.RECONVERGENT B0, `(.L_x_29) ;  /* 0x0000003000007945 */ /* 0x000fe80003800200 */
[----:B------:R-:W-:Y:S05]  /*1a10*/  @!P4 BRA `(.L_x_30) ;  /* 0x000000000004c947 */ /* 0x000fea0003800000 */
[----:B------:R-:W-:Y:S05]  /*1a20*/  BPT.TRAP 0x1 ;  /* 0x000000040000795c */ /* 0x000fea0000300000 */
.L_x_30:
[----:B------:R-:W-:Y:S05]  /*1a30*/  BSYNC.RECONVERGENT B0 ;  /* 0x0000000000007941 */ /* 0x000fea0003800200 */
.L_x_29:
[----:B------:R-:W-:Y:S02]  /*1a40*/  UIADD3 UR15, UPT, UPT, UR6, 0x1, URZ ;  /* 0x00000001060f7890 */ /* 0x000fe4000fffe0ff */
[----:B------:R-:W-:Y:S02]  /*1a50*/  UIADD3 UR42, UP1, UPT, UR30, 0x80, URZ ;  /* 0x000000801e2a7890 */ /* 0x000fe4000ff3e0ff */
[----:B------:R-:W-:Y:S02]  /*1a60*/  UISETP.NE.AND UP0, UPT, UR15, 0x3, UPT ;  /* 0x000000030f00788c */ /* 0x000fe4000bf05270 */
[----:B------:R-:W-:Y:S02]  /*1a70*/  ULEA UR24, UR6, UR4, 0xf ;  /* 0x0000000406187291 */ /* 0x000fe4000f8e78ff */
[----:B------:R-:W-:Y:S02]  /*1a80*/  USEL UR9, URZ, 0x1, UP0 ;  /* 0x00000001ff097887 */ /* 0x000fe40008000000 */
[----:B------:R-:W-:Y:S02]  /*1a90*/  USEL UR15, UR15, URZ, UP0 ;  /* 0x000000ff0f0f7287 */ /* 0x000fe40008000000 */
[----:B------:R-:W-:Y:S02]  /*1aa0*/  ULOP3.LUT UR33, UR33, 0xfefffff8, URZ, 0xc0, !UPT ;  /* 0xfefffff821217892 */ /* 0x000fe4000f8ec0ff */
[----:B------:R-:W-:Y:S01]  /*1ab0*/  ULEA UR8, UR15, UR4, 0x3 ;  /* 0x000000040f087291 */ /* 0x000fe2000f8e18ff */
[----:B------:R-:W-:Y:S01]  /*1ac0*/  LOP3.LUT R15, R15, UR9, RZ, 0x3c, !PT ;  /* 0x000000090f0f7c12 */ /* 0x000fe2000f8e3cff */
[----:B------:R-:W-:Y:S02]  /*1ad0*/  UIADD3 UR34, UPT, UPT, UR26, -0x80, URZ ;  /* 0xffffff801a227890 */ /* 0x000fe4000fffe0ff */
[----:B------:R-:W-:Y:S01]  /*1ae0*/  UIADD3.X UR43, UPT, UPT, URZ, UR31, URZ, UP1, !UPT ;  /* 0x0000001fff2b7290 */ /* 0x000fe20008ffe4ff */
[----:B-1----:R-:W-:Y:S01]  /*1af0*/  SHF.L.U32 R2, R15, 0x1f, RZ ;  /* 0x0000001f0f027819 */ /* 0x002fe200000006ff */
[----:B------:R-:W-:Y:S01]  /*1b00*/  UIADD3 UR32, UPT, UPT, UR24, 0xa400, URZ ;  /* 0x0000a40018207890 */ /* 0x000fe2000fffe0ff */
[----:B------:R-:W-:Y:S02]  /*1b10*/  UMOV UR44, 0x0 ;  /* 0x00000000002c7882 */ /* 0x000fe40000000000 */
[----:B------:R4:W1:Y:S01]  /*1b20*/  SYNCS.PHASECHK.TRANS64.TRYWAIT P0, [UR8+0x18], R2 ;  /* 0x00001802ff0075a7 */ /* 0x0008620008001108 */
[----:B------:R-:W-:Y:S01]  /*1b30*/  UMOV UR45, 0x10000000 ;  /* 0x10000000002d7882 */ /* 0x000fe20000000000 */
[----:B------:R-:W-:Y:S02]  /*1b40*/  UIADD3 UR24, UPT, UPT, UR24, 0xe400, URZ ;  /* 0x0000e40018187890 */ /* 0x000fe4000fffe0ff */
[----:B------:R-:W-:Y:S02]  /*1b50*/  UIADD3 UR40, UP0, UPT, UR30, 0x180, URZ ;  /* 0x000001801e287890 */ /* 0x000fe4000ff1e0ff */
[----:B------:R-:W-:Y:S01]  /*1b60*/  UTMALDG.3D.2CTA [UR32], [UR42], desc[UR44] ;  /* 0x00002c202a0075b4 */ /* 0x000fe20008211000 */
[----:B------:R-:W-:Y:S01]  /*1b70*/  UIMAD UR5, UR6, 0x6000, UR4 ;  /* 0x00006000060578a4 */ /* 0x000fe2000f8e0204 */
[----:B------:R-:W-:Y:S01]  /*1b80*/  UMOV UR27, UR35 ;  /* 0x00000023001b7c82 */ /* 0x000fe20008000000 */
[----:B------:R-:W-:Y:S01]  /*1b90*/  UMOV UR28, UR36 ;  /* 0x00000024001c7c82 */ /* 0x000fe20008000000 */
[----:B------:R-:W-:Y:S01]  /*1ba0*/  UMOV UR25, UR33 ;  /* 0x0000002100197c82 */ /* 0x000fe20008000000 */
[----:B------:R-:W-:Y:S01]  /*1bb0*/  UIADD3.X UR41, UPT, UPT, URZ, UR31, URZ, UP0, !UPT ;  /* 0x0000001fff297290 */ /* 0x000fe200087fe4ff */
[----:B------:R2:W-:Y:S01]  /*1bc0*/  UTMALDG.3D.2CTA [UR24], [UR42], desc[UR44] ;  /* 0x00002c182a0075b4 */ /* 0x0005e20008211000 */
[----:B------:R-:W-:Y:S01]  /*1bd0*/  UIADD3 UR16, UPT, UPT, UR5, 0x22400, URZ ;  /* 0x0002240005107890 */ /* 0x000fe2000fffe0ff */
[----:B------:R-:W-:Y:S01]  /*1be0*/  UMOV UR20, UR36 ;  /* 0x0000002400147c82 */ /* 0x000fe20008000000 */
[----:B------:R-:W-:Y:S01]  /*1bf0*/  UMOV UR17, UR33 ;  /* 0x0000002100117c82 */ /* 0x000fe20008000000 */
[----:B------:R-:W-:Y:S01]  /*1c00*/  UMOV UR18, UR34 ;  /* 0x0000002200127c82 */ /* 0x000fe20008000000 */
[----:B------:R-:W-:Y:S01]  /*1c10*/  UIADD3 UR8, UPT, UPT, UR5, 0x25400, URZ ;  /* 0x0002540005087890 */ /* 0x000fe2000fffe0ff */
[----:B------:R-:W-:Y:S01]  /*1c20*/  UMOV UR10, UR26 ;  /* 0x0000001a000a7c82 */ /* 0x000fe20008000000 */
[----:B------:R-:W-:Y:S03]  /*1c30*/  UMOV UR11, UR19 ;  /* 0x00000013000b7c82 */ /* 0x000fe60008000000 */
[----:B------:R4:W-:Y:S01]  /*1c40*/  UTMALDG.3D.2CTA [UR16], [UR40], desc[UR44] ;  /* 0x00002c10280075b4 */ /* 0x0009e20008211000 */
[----:B------:R-:W-:Y:S01]  /*1c50*/  UMOV UR12, UR36 ;  /* 0x00000024000c7c82 */ /* 0x000fe20008000000 */
[----:B------:R-:W-:Y:S01]  /*1c60*/  UMOV UR9, UR33 ;  /* 0x0000002100097c82 */ /* 0x000fe20008000000 */
[----:B------:R-:W-:Y:S01]  /*1c70*/  UMOV UR38, UR7 ;  /* 0x0000000700267c82 */ /* 0x000fe20008000000 */
[----:B------:R-:W-:Y:S01]  /*1c80*/  UMOV UR6, UR15 ;  /* 0x0000000f00067c82 */ /* 0x000fe20008000000 */
[----:B------:R4:W-:Y:S01]  /*1c90*/  UTMALDG.3D.2CTA [UR8], [UR40], desc[UR44] ;  /* 0x00002c08280075b4 */ /* 0x0009e20008211000 */
[----:B--2---:R-:W-:Y:S01]  /*1ca0*/  UIADD3 UR26, UPT, UPT, UR26, 0x100, URZ ;  /* 0x000001001a1a7890 */ /* 0x004fe2000fffe0ff */
[----:B----4-:R-:W-:Y:S11]  /*1cb0*/  BRA.U UP2, `(.L_x_31) ;  /* 0xfffffffd021c7547 */ /* 0x010ff6000b83ffff */
.L_x_25:
[----:B------:R-:W-:Y:S01]  /*1cc0*/  ULEA UR5, UR15, UR4, 0x3 ;  /* 0x000000040f057291 */ /* 0x000fe2000f8e18ff */
[----:B-1----:R-:W-:Y:S01]  /*1cd0*/  SHF.L.U32 R2, R15, 0x1f, RZ ;  /* 0x0000001f0f027819 */ /* 0x002fe200000006ff */
[----:B------:R-:W-:Y:S01]  /*1ce0*/  @!P1 SYNCS.ARRIVE.TRANS64.A1T0 RZ, [UR4+0x68], RZ ;  /* 0x000068ffffff99a7 */ /* 0x000fe20008100004 */
[----:B------:R-:W-:-:S06]  /*1cf0*/  UISETP.GT.AND UP0, UPT, UR29, UR23, UPT ;  /* 0x000000171d00728c */ /* 0x000fcc000bf04270 */
[----:B--2---:R1:W2:Y:S03]  /*1d00*/  SYNCS.PHASECHK.TRANS64.TRYWAIT P0, [UR5+0x18], R2 ;  /* 0x00001802ff0075a7 */ /* 0x0042a60008001105 */
[----:B------:R-:W-:Y:S05]  /*1d10*/  BRA.U !UP0, `(.L_x_32) ;  /* 0x0000000108e87547 */ /* 0x000fea000b800000 */
[----:B------:R-:W-:Y:S01]  /*1d20*/  UIADD3 UR39, UPT, UPT, UR21, UR38, URZ ;  /* 0x0000002615277290 */ /* 0x000fe2000fffe0ff */
[----:B------:R-:W-:-:S11]  /*1d30*/  UMOV UR6, UR15 ;  /* 0x0000000f00067c82 */ /* 0x000fd60008000000 */
.L_x_38:
[----:B--2---:R-:W-:Y:S01]  /*1d40*/  @P5 MOV R3, 0x1c000 ;  /* 0x0001c00000035802 */ /* 0x004fe20000000f00 */
[----:B------:R-:W-:Y:S01]  /*1d50*/  ULEA UR33, UR6, UR4, 0x3 ;  /* 0x0000000406217291 */ /* 0x000fe2000f8e18ff */
[----:B-12---:R-:W-:Y:S11]  /*1d60*/  @P0 BRA `(.L_x_33) ;  /* 0x00000000000c0947 */ /* 0x006ff60003800000 */
[----:B------:R-:W-:Y:S04]  /*1d70*/  SHF.L.U32 R5, R15, 0x1f, RZ ;  /* 0x0000001f0f057819 */ /* 0x000fe800000006ff */
[----:B------:R-:W2:Y:S02]  /*1d80*/  SYNCS.PHASECHK.TRANS64.TRYWAIT P0, [UR33+0x18], R5 ;  /* 0x00001805ff0075a7 */ /* 0x000ea40008001121 */
[----:B--2---:R-:W-:Y:S05]  /*1d90*/  @!P0 BRA `(.L_x_34) ;  /* 0x0000008800148947 */ /* 0x004fea0003800000 */
.L_x_33:
[----:B------:R2:W-:Y:S01]  /*1da0*/  @P5 SYNCS.ARRIVE.TRANS64 RZ, [UR33], R3 ;  /* 0x00000003ffff59a7 */ /* 0x0005e20008000021 */
[----:B------:R-:W-:Y:S04]  /*1db0*/  ULOP3.LUT UR5, UR14, 0x2, URZ, 0xfc, !UPT ;  /* 0x000000020e057892 */ /* 0x000fe8000f8efcff */
[----:B------:R-:W-:Y:S09]  /*1dc0*/  UISETP.NE.AND UP0, UPT, UR5, 0x2, UPT ;  /* 0x000000020500788c */ /* 0x000ff2000bf05270 */
[----:B------:R-:W-:Y:S05]  /*1dd0*/  BRA.U UP0, `(.L_x_35) ;  /* 0x0000000100047547 */ /* 0x000fea000b800000 */
[----:B------:R-:W-:Y:S05]  /*1de0*/  BPT.TRAP 0x1 ;  /* 0x000000040000795c */ /* 0x000fea0000300000 */
.L_x_35:
[----:B------:R-:W-:Y:S04]  /*1df0*/  BSSY.RECONVERGENT B0, `(.L_x_36) ;  /* 0x0000003000007945 */ /* 0x000fe80003800200 */
[----:B------:R-:W-:Y:S05]  /*1e00*/  @!P4 BRA `(.L_x_37) ;  /* 0x000000000004c947 */ /* 0x000fea0003800000 */
[----:B------:R-:W-:Y:S05]  /*1e10*/  BPT.TRAP 0x1 ;  /* 0x000000040000795c */ /* 0x000fea0000300000 */
.L_x_37:
[----:B------:R-:W-:Y:S05]  /*1e20*/  BSYNC.RECONVERGENT B0 ;  /* 0x0000000000007941 */ /* 0x000fea0003800200 */
.L_x_36:
[----:B------:R-:W-:Y:S02]  /*1e30*/  UIADD3 UR15, UPT, UPT, UR6, 0x1, URZ ;  /* 0x00000001060f7890 */ /* 0x000fe4000fffe0ff */
[----:B------:R-:W-:Y:S02]  /*1e40*/  UIADD3 UR44, UP1, UPT, UR30, 0x80, URZ ;  /* 0x000000801e2c7890 */ /* 0x000fe4000ff3e0ff */
[----:B------:R-:W-:Y:S02]  /*1e50*/  UISETP.NE.AND UP0, UPT, UR15, 0x3, UPT ;  /* 0x000000030f00788c */ /* 0x000fe4000bf05270 */
[----:B------:R-:W-:Y:S02]  /*1e60*/  ULEA UR24, UR6, UR4, 0xf ;  /* 0x0000000406187291 */ /* 0x000fe4000f8e78ff */
[----:B------:R-:W-:Y:S02]  /*1e70*/  USEL UR9, URZ, 0x1, UP0 ;  /* 0x00000001ff097887 */ /* 0x000fe40008000000 */
[----:B------:R-:W-:Y:S02]  /*1e80*/  USEL UR15, UR15, URZ, UP0 ;  /* 0x000000ff0f0f7287 */ /* 0x000fe40008000000 */
[----:B------:R-:W-:Y:S02]  /*1e90*/  USHF.L.U32 UR34, UR38, 0x8, URZ ;  /* 0x0000000826227899 */ /* 0x000fe400080006ff */
[----:B------:R-:W-:Y:S01]  /*1ea0*/  ULEA UR8, UR15, UR4, 0x3 ;  /* 0x000000040f087291 */ /* 0x000fe2000f8e18ff */
[----:B------:R-:W-:Y:S01]  /*1eb0*/  LOP3.LUT R15, R15, UR9, RZ, 0x3c, !PT ;  /* 0x000000090f0f7c12 */ /* 0x000fe2000f8e3cff */
[----:B------:R-:W-:Y:S02]  /*1ec0*/  ULOP3.LUT UR33, UR33, 0xfefffff8, URZ, 0xc0, !UPT ;  /* 0xfefffff821217892 */ /* 0x000fe4000f8ec0ff */
[----:B------:R-:W-:Y:S01]  /*1ed0*/  UIADD3.X UR45, UPT, UPT, URZ, UR31, URZ, UP1, !UPT ;  /* 0x0000001fff2d7290 */ /* 0x000fe20008ffe4ff */
[----:B-1----:R-:W-:Y:S01]  /*1ee0*/  SHF.L.U32 R2, R15, 0x1f, RZ ;  /* 0x0000001f0f027819 */ /* 0x002fe200000006ff */
[----:B------:R-:W-:Y:S01]  /*1ef0*/  UIADD3 UR32, UPT, UPT, UR24, 0xa400, URZ ;  /* 0x0000a40018207890 */ /* 0x000fe2000fffe0ff */
[----:B------:R-:W-:Y:S02]  /*1f00*/  UMOV UR42, 0x0 ;  /* 0x00000000002a7882 */ /* 0x000fe40000000000 */
[----:B------:R4:W1:Y:S01]  /*1f10*/  SYNCS.PHASECHK.TRANS64.TRYWAIT P0, [UR8+0x18], R2 ;  /* 0x00001802ff0075a7 */ /* 0x0008620008001108 */
[----:B------:R-:W-:Y:S01]  /*1f20*/  UMOV UR43, 0x10000000 ;  /* 0x10000000002b7882 */ /* 0x000fe20000000000 */
[----:B------:R-:W-:Y:S02]  /*1f30*/  UIADD3 UR26, UPT, UPT, UR34, 0x80, URZ ;  /* 0x00000080221a7890 */ /* 0x000fe4000fffe0ff */
[----:B------:R-:W-:Y:S02]  /*1f40*/  UIADD3 UR24, UPT, UPT, UR24, 0xe400, URZ ;  /* 0x0000e40018187890 */ /* 0x000fe4000fffe0ff */
[----:B------:R4:W-:Y:S01]  /*1f50*/  UTMALDG.3D.2CTA [UR32], [UR44], desc[UR42] ;  /* 0x00002a202c0075b4 */ /* 0x0009e20008211000 */
[----:B------:R-:W-:Y:S02]  /*1f60*/  UIADD3 UR40, UP0, UPT, UR30, 0x180, URZ ;  /* 0x000001801e287890 */ /* 0x000fe4000ff1e0ff */
        /* <DEDUP_REMOVED lines=16> */
[----:B------:R-:W-:Y:S01]  /*2070*/  UIADD3 UR38, UPT, UPT, UR38, 0x1, URZ ;  /* 0x0000000126267890 */ /* 0x000fe2000fffe0ff */
[----:B------:R-:W-:Y:S03]  /*2080*/  UMOV UR6, UR15 ;  /* 0x0000000f00067c82 */ /* 0x000fe60008000000 */
[----:B------:R-:W-:Y:S01]  /*2090*/  UISETP.NE.AND UP0, UPT, UR38, UR39, UPT ;  /* 0x000000272600728c */ /* 0x000fe2000bf05270 */
[----:B------:R4:W-:Y:S08]  /*20a0*/  UTMALDG.3D.2CTA [UR8], [UR40], desc[UR42] ;  /* 0x00002a08280075b4 */ /* 0x0009f00008211000 */
[----:B----4-:R-:W-:Y:S05]  /*20b0*/  BRA.U UP0, `(.L_x_38) ;  /* 0xfffffffd00207547 */ /* 0x010fea000b83ffff */
.L_x_32:
[----:B-1----:R-:W-:Y:S01]  /*20c0*/  LEA R2, R14, UR4, 0x3 ;  /* 0x000000040e027c11 */ /* 0x002fe2000f8e18ff */
[----:B------:R-:W-:Y:S01]  /*20d0*/  NOP ;  /* 0x0000000000007918 */ /* 0x000fe20000000000 */
[----:B--2---:R-:W-:Y:S02]  /*20e0*/  SHF.L.U32 R3, R12, 0x1f, RZ ;  /* 0x0000001f0c037819 */ /* 0x004fe400000006ff */
[----:B------:R-:W-:Y:S02]  /*20f0*/  LEA R4, R14, UR4, 0x4 ;  /* 0x000000040e047c11 */ /* 0x000fe4000f8e20ff */
[----:B------:R-:W1:Y:S02]  /*2100*/  SYNCS.PHASECHK.TRANS64.TRYWAIT P0, [R2+URZ+0x70], R3 ;  /* 0x00007003020075a7 */ /* 0x000e6400080011ff */
[----:B-1----:R-:W-:Y:S05]  /*2110*/  @!P0 BRA `(.L_x_39) ;  /* 0x00000084004c8947 */ /* 0x002fea0003800000 */
.L_x_138:
[----:B------:R-:W2:Y:S01]  /*2120*/  LDS.128 R4, [R4+0xe0] ;  /* 0x0000e00004047984 */ /* 0x000ea20000000c00 */
[----:B------:R-:W-:Y:S01]  /*2130*/  ISETP.GE.AND P0, PT, R72, 0x1, PT ;  /* 0x000000014800780c */ /* 0x000fe20003f06270 */
[----:B-1----:R-:W-:Y:S01]  /*2140*/  VIADD R2, R2, 0x80 ;  /* 0x0000008002027836 */ /* 0x002fe20000000000 */
[----:B------:R-:W-:Y:S01]  /*2150*/  @!PT LDS RZ, [RZ] ;  /* 0x00000000fffff984 */ /* 0x000fe20000000800 */
[----:B------:R-:W-:Y:S01]  /*2160*/  @!PT LDS RZ, [RZ] ;  /* 0x00000000fffff984 */ /* 0x000fe20000000800 */
[----:B------:R-:W-:Y:S01]  /*2170*/  @!PT LDS RZ, [RZ] ;  /* 0x00000000fffff984 */ /* 0x000fe20000000800 */
[----:B------:R-:W-:Y:S01]  /*2180*/  @!PT LDS RZ, [RZ] ;  /* 0x00000000fffff984 */ /* 0x000fe20000000800 */
[----:B------:R1:W-:Y:S06]  /*2190*/  MEMBAR.ALL.CTA ;  /* 0x0000000000007992 */ /* 0x0003ec0000008000 */
[----:B-1----:R-:W1:Y:S01]  /*21a0*/  FENCE.VIEW.ASYNC.S ;  /* 0x00000000000073c6 */ /* 0x002e620000000000 */
[----:B------:R-:W-:-:S04]  /*21b0*/  PRMT R2, RZ, 0x654, R2 ;  /* 0x00000654ff027816 */ /* 0x000fc80000000002 */
[----:B-1----:R1:W-:Y:S01]  /*21c0*/  SYNCS.ARRIVE.TRANS64.RED.A1T0 RZ, [R2+URZ], RZ ;  /* 0x000000ff02ff79a7 */ /* 0x0023e200081004ff */
[----:B--2---:R-:W-:-:S13]  /*21d0*/  LOP3.LUT P2, RZ, R6, 0x1, RZ, 0xc0, !PT ;  /* 0x0000000106ff7812 */ /* 0x004fda000784c0ff */
[----:B------:R-:W-:Y:S01]  /*21e0*/  @P2 SHF.R.U32.HI R3, RZ, 0x10, R5 ;  /* 0x00000010ff032819 */ /* 0x000fe20000011605 */
[----:B------:R-:W-:Y:S01]  /*21f0*/  VOTEU.ANY UP0, P2 ;  /* 0x0000000000ff7886 */ /* 0x000fe20001000100 */
[----:B------:R-:W-:Y:S02]  /*2200*/  @P2 MOV R13, R4 ;  /* 0x00000004000d2202 */ /* 0x000fe40000000f00 */
[----:B------:R-:W-:Y:S02]  /*2210*/  @P2 R2UR.BROADCAST UR5, R3 ;  /* 0x00000000030522ca */ /* 0x000fe400008e0000 */
[----:B------:R-:W-:-:S11]  /*2220*/  @P2 LOP3.LUT R11, R5, 0xffff, RZ, 0xc0, !PT ;  /* 0x0000ffff050b2812 */ /* 0x000fd600078ec0ff */
[----:B------:R-:W-:Y:S01]  /*2230*/  @UP0 UMOV UR36, UR5 ;  /* 0x0000000500240c82 */ /* 0x000fe20008000000 */
[----:B-1----:R-:W-:Y:S05]  /*2240*/  @!P0 BRA `(.L_x_40) ;  /* 0x0000000000b88947 */ /* 0x002fea0003800000 */
[----:B------:R-:W3:Y:S01]  /*2250*/  LDC.64 R4, c[0x0][0xb18] ;  /* 0x0002c600ff047b82 */ /* 0x000ee20000000a00 */
[----:B------:R-:W-:-:S07]  /*2260*/  ISETP.NE.AND P3, PT, R72, 0x1, PT ;  /* 0x000000014800780c */ /* 0x000fce0003f65270 */
[----:B------:R-:W1:Y:S08]  /*2270*/  LDC.64 R6, c[0x0][0xb10] ;  /* 0x0002c400ff067b82 */ /* 0x000e700000000a00 */
[----:B------:R-:W2:Y:S08]  /*2280*/  LDC R18, c[0x0][0xb20] ;  /* 0x0002c800ff127b82 */ /* 0x000eb00000000800 */
[----:B------:R-:W4:Y:S01]  /*2290*/  LDC R20, c[0x0][0xb0c] ;  /* 0x0002c300ff147b82 */ /* 0x000f220000000800 */
[----:B---3--:R-:W-:Y:S01]  /*22a0*/  IMAD.HI.U32 R19, R0, R5, RZ ;  /* 0x0000000500137227 */ /* 0x008fe200078e00ff */
[----:B------:R-:W-:-:S03]  /*22b0*/  ISETP.NE.AND P0, PT, R4, 0x1, PT ;  /* 0x000000010400780c */ /* 0x000fc60003f05270 */
[----:B------:R-:W-:-:S03]  /*22c0*/  IMAD.HI.U32 R5, R11, R5, RZ ;  /* 0x000000050b057227 */ /* 0x000fc600078e00ff */
[----:B------:R-:W3:Y:S01]  /*22d0*/  LDC.64 R2, c[0x0][0xb28] ;  /* 0x0002ca00ff027b82 */ /* 0x000ee20000000a00 */
[----:B-1----:R-:W-:-:S04]  /*22e0*/  IMAD.HI.U32 R22, R9, R6, RZ ;  /* 0x0000000609167227 */ /* 0x002fc800078e00ff */
[----:B------:R-:W-:Y:S01]  /*22f0*/  IMAD.HI.U32 R24, R13, R6, RZ ;  /* 0x000000060d187227 */ /* 0x000fe200078e00ff */
[----:B------:R-:W-:Y:S02]  /*2300*/  SHF.R.U32.HI R22, RZ, R7, R22 ;  /* 0x00000007ff167219 */ /* 0x000fe40000011616 */
[-C--:B--2---:R-:W-:Y:S02]  /*2310*/  SHF.R.U32.HI R19, RZ, R18.reuse, R19 ;  /* 0x00000012ff137219 */ /* 0x084fe40000011613 */
[----:B------:R-:W-:Y:S02]  /*2320*/  SHF.R.U32.HI R18, RZ, R18, R5 ;  /* 0x00000012ff127219 */ /* 0x000fe40000011605 */
[----:B------:R-:W-:Y:S02]  /*2330*/  SEL R19, R0, R19, !P0 ;  /* 0x0000001300137207 */ /* 0x000fe40004000000 */
[----:B------:R-:W-:Y:S02]  /*2340*/  SHF.R.U32.HI R24, RZ, R7, R24 ;  /* 0x00000007ff187219 */ /* 0x000fe40000011618 */
[----:B----4-:R-:W-:-:S02]  /*2350*/  ISETP.NE.AND P1, PT, R20, 0x1, PT ;  /* 0x000000011400780c */ /* 0x010fc40003f25270 */
[----:B------:R-:W-:Y:S02]  /*2360*/  SEL R5, R11, R18, !P0 ;  /* 0x000000120b057207 */ /* 0x000fe40004000000 */
[----:B------:R-:W-:Y:S02]  /*2370*/  SEL R21, R9, R22, !P1 ;  /* 0x0000001609157207 */ /* 0x000fe40004800000 */
[----:B------:R-:W-:Y:S01]  /*2380*/  SEL R7, R13, R24, !P1 ;  /* 0x000000180d077207 */ /* 0x000fe20004800000 */
[----:B---3--:R-:W-:-:S04]  /*2390*/  IMAD.HI.U32 R22, R19, R2, RZ ;  /* 0x0000000213167227 */ /* 0x008fc800078e00ff */
[----:B------:R-:W-:Y:S01]  /*23a0*/  IMAD.HI.U32 R6, R21, R2, RZ ;  /* 0x0000000215067227 */ /* 0x000fe200078e00ff */
[----:B------:R-:W-:-:S04]  /*23b0*/  @P3 SHF.R.U32.HI R19, RZ, R3, R22 ;  /* 0x00000003ff133219 */ /* 0x000fc80000011616 */
        /* <DEDUP_REMOVED lines=8> */
[----:B------:R-:W-:-:S04]  /*2440*/  @!P0 IMAD.HI.U32 R18, R7, R2, RZ ;  /* 0x0000000207128227 */ /* 0x000fc800078e00ff */
[----:B------:R-:W-:Y:S01]  /*2450*/  IMAD.MOV R2, RZ, RZ, -R6 ;  /* 0x000000ffff027224 */ /* 0x000fe200078e0a06 */
[----:B------:R-:W-:-:S03]  /*2460*/  @!P0 SHF.R.U32.HI R18, RZ, R3, R18 ;  /* 0x00000003ff128219 */ /* 0x000fc60000011612 */
[----:B------:R-:W-:Y:S01]  /*2470*/  IMAD R2, R72, R2, R5 ;  /* 0x0000000248027224 */ /* 0x000fe200078e0205 */
[----:B------:R-:W-:Y:S02]  /*2480*/  @!P0 SEL R3, R7, R18, !P3 ;  /* 0x0000001207038207 */ /* 0x000fe40005800000 */
[----:B------:R-:W-:-:S03]  /*2490*/  IADD3 R18, PT, PT, -R5, RZ, RZ ;  /* 0x000000ff05127210 */ /* 0x000fc60007ffe1ff */
[--C-:B------:R-:W-:Y:S02]  /*24a0*/  @!P0 IMAD.IADD R6, R6, 0x1, -R3.reuse ;  /* 0x0000000106068824 */ /* 0x100fe400078e0a03 */
[----:B------:R-:W-:Y:S01]  /*24b0*/  @!P0 IMAD R3, R2, R21, R3 ;  /* 0x0000001502038224 */ /* 0x000fe200078e0203 */
[----:B------:R-:W-:Y:S01]  /*24c0*/  IADD3 R2, PT, PT, -R7, RZ, RZ ;  /* 0x000000ff07027210 */ /* 0x000fe20007ffe1ff */
[----:B------:R-:W-:Y:S02]  /*24d0*/  @!P0 IMAD R5, R72, R6, R7 ;  /* 0x0000000648058224 */ /* 0x000fe400078e0207 */
[----:B------:R-:W-:Y:S02]  /*24e0*/  IMAD R11, R4, R18, R11 ;  /* 0x00000012040b7224 */ /* 0x000fe400078e020b */
[----:B------:R-:W-:Y:S02]  /*24f0*/  @!P0 IMAD.MOV.U32 R7, RZ, RZ, R3 ;  /* 0x000000ffff078224 */ /* 0x000fe400078e0003 */
[----:B------:R-:W-:-:S02]  /*2500*/  IMAD R2, R20, R2, R13 ;  /* 0x0000000214027224 */ /* 0x000fc400078e020d */
[----:B------:R-:W-:Y:S02]  /*2510*/  IMAD R11, R5, R4, R11 ;  /* 0x00000004050b7224 */ /* 0x000fe400078e020b */
[----:B------:R-:W-:Y:S02]  /*2520*/  IMAD R13, R7, R20, R2 ;  /* 0x00000014070d7224 */ /* 0x000fe400078e0202 */
.L_x_40:
[----:B------:R-:W1:Y:S02]  /*2530*/  LDCU UR5, c[0x0][0xb30] ;  /* 0x00016600ff0577ac */ /* 0x000e640008000800 */
[----:B-1----:R-:W-:-:S09]  /*2540*/  UISETP.NE.AND UP0, UPT, UR5, 0x1, UPT ;  /* 0x000000010500788c */ /* 0x002fd2000bf05270 */
[----:B------:R-:W-:Y:S05]  /*2550*/  BRA.U UP0, `(.L_x_41) ;  /* 0x0000000100407547 */ /* 0x000fea000b800000 */
[----:B------:R-:W1:Y:S08]  /*2560*/  LDC.64 R4, c[0x0][0xb10] ;  /* 0x0002c400ff047b82 */ /* 0x000e700000000a00 */
[----:B------:R-:W2:Y:S08]  /*2570*/  LDC.64 R2, c[0x0][0xb18] ;  /* 0x0002c600ff027b82 */ /* 0x000eb00000000a00 */
[----:B------:R-:W4:Y:S08]  /*2580*/  LDC R6, c[0x0][0xb20] ;  /* 0x0002c800ff067b82 */ /* 0x000f300000000800 */
[----:B------:R-:W3:Y:S01]  /*2590*/  LDC R18, c[0x0][0xb0c] ;  /* 0x0002c300ff127b82 */ /* 0x000ee20000000800 */
[----:B-1----:R-:W-:-:S05]  /*25a0*/  IMAD.HI.U32 R4, R13, R4, RZ ;  /* 0x000000040d047227 */ /* 0x002fca00078e00ff */
[----:B------:R-:W-:Y:S01]  /*25b0*/  SHF.R.U32.HI R4, RZ, R5, R4 ;  /* 0x00000005ff047219 */ /* 0x000fe20000011604 */
[----:B--2---:R-:W-:Y:S01]  /*25c0*/  IMAD.HI.U32 R3, R11, R3, RZ ;  /* 0x000000030b037227 */ /* 0x004fe200078e00ff */
[----:B------:R-:W-:-:S04]  /*25d0*/  ISETP.NE.AND P0, PT, R2, 0x1, PT ;  /* 0x000000010200780c */ /* 0x000fc80003f05270 */
[----:B----4-:R-:W-:-:S04]  /*25e0*/  SHF.R.U32.HI R6, RZ, R6, R3 ;  /* 0x00000006ff067219 */ /* 0x010fc80000011603 */
[----:B------:R-:W-:Y:S02]  /*25f0*/  SEL R3, R11, R6, !P0 ;  /* 0x000000060b037207 */ /* 0x000fe40004000000 */
[----:B---3--:R-:W-:-:S04]  /*2600*/  ISETP.NE.AND P1, PT, R18, 0x1, PT ;  /* 0x000000011200780c */ /* 0x008fc80003f25270 */
[----:B------:R-:W-:-:S05]  /*2610*/  SEL R4, R13, R4, !P1 ;  /* 0x000000040d047207 */ /* 0x000fca0004800000 */
[----:B------:R-:W-:Y:S02]  /*2620*/  IMAD.IADD R5, R3, 0x1, -R4 ;  /* 0x0000000103057824 */ /* 0x000fe400078e0a04 */
[----:B------:R-:W-:Y:S02]  /*2630*/  IMAD.IADD R3, R4, 0x1, -R3 ;  /* 0x0000000104037824 */ /* 0x000fe400078e0a03 */
[----:B------:R-:W-:Y:S02]  /*2640*/  IMAD R13, R5, R18, R13 ;  /* 0x00000012050d7224 */ /* 0x000fe400078e020d */
[----:B------:R-:W-:-:S07]  /*2650*/  IMAD R11, R3, R2, R11 ;  /* 0x00000002030b7224 */ /* 0x000fce00078e020b */
.L_x_41:
[----:B------:R-:W-:Y:S01]  /*2660*/  VIADD R14, R14, 0x1 ;  /* 0x000000010e0e7836 */ /* 0x000fe20000000000 */
[----:B------:R-:W-:Y:S01]  /*2670*/  PLOP3.LUT P1, PT, PT, PT, PT, 0x80, 0x8 ;  /* 0x000000000008781c */ /* 0x000fe20003f2f070 */
[----:B------:R-:W-:Y:S02]  /*2680*/  IMAD.IADD R21, R13, 0x1, R152 ;  /* 0x000000010d157824 */ /* 0x000fe400078e0298 */
[----:B------:R-:W-:Y:S01]  /*2690*/  IMAD.IADD R20, R11, 0x1, R150 ;  /* 0x000000010b147824 */ /* 0x000fe200078e0296 */
[----:B------:R-:W-:-:S04]  /*26a0*/  ISETP.NE.AND P0, PT, R14, 0x2, PT ;  /* 0x000000020e00780c */ /* 0x000fc80003f05270 */
[----:B------:R-:W-:Y:S02]  /*26b0*/  SEL R3, RZ, 0x1, P0 ;  /* 0x00000001ff037807 */ /* 0x000fe40000000000 */
[----:B------:R-:W-:Y:S02]  /*26c0*/  SEL R14, R14, RZ, P0 ;  /* 0x000000ff0e0e7207 */ /* 0x000fe40000000000 */
[----:B------:R-:W-:Y:S01]  /*26d0*/  LOP3.LUT R12, R12, R3, RZ, 0x3c, !PT ;  /* 0x000000030c0c7212 */ /* 0x000fe200078e3cff */
[----:B------:R-:W-:Y:S06]  /*26e0*/  @P2 BRA `(.L_x_42) ;  /* 0xfffffff000002947 */ /* 0x000fec000383ffff */
[----:B------:R-:W-:Y:S01]  /*26f0*/  UIADD3 UR4, UPT, UPT, UR4, 0x18, URZ ;  /* 0x0000001804047890 */ /* 0x000fe2000fffe0ff */
[----:B------:R-:W-:-:S03]  /*2700*/  SHF.L.U32 R3, R15, 0x1f, RZ ;  /* 0x0000001f0f037819 */ /* 0x000fc600000006ff */
[----:B------:R-:W-:-:S09]  /*2710*/  ULEA UR5, UR15, UR4, 0x3 ;  /* 0x000000040f057291 */ /* 0x000fd2000f8e18ff */
[----:B------:R-:W1:Y:S02]  /*2720*/  SYNCS.PHASECHK.TRANS64.TRYWAIT P0, [UR5], R3 ;  /* 0x00000003ff0075a7 */ /* 0x000e640008001105 */
[----:B-1----:R-:W-:Y:S05]  /*2730*/  @!P0 BRA `(.L_x_43) ;  /* 0x0000007c00d88947 */ /* 0x002fea0003800000 */
.L_x_140:
[----:B------:R-:W-:-:S04]  /*2740*/  UIADD3 UR6, UPT, UPT, UR15, 0x1, URZ ;  /* 0x000000010f067890 */ /* 0x000fc8000fffe0ff */
[----:B------:R-:W-:-:S04]  /*2750*/  UISETP.NE.AND UP0, UPT, UR6, 0x3, UPT ;  /* 0x000000030600788c */ /* 0x000fc8000bf05270 */
[----:B------:R-:W-:Y:S02]  /*2760*/  USEL UR7, URZ, 0x1, UP0 ;  /* 0x00000001ff077887 */ /* 0x000fe40008000000 */
[----:B------:R-:W-:-:S04]  /*2770*/  USEL UR6, UR6, URZ, UP0 ;  /* 0x000000ff06067287 */ /* 0x000fc80008000000 */
[----:B------:R-:W-:Y:S01]  /*2780*/  ULEA UR5, UR6, UR4, 0x3 ;  /* 0x0000000406057291 */ /* 0x000fe2000f8e18ff */
[----:B------:R-:W-:-:S04]  /*2790*/  LOP3.LUT R15, R15, UR7, RZ, 0x3c, !PT ;  /* 0x000000070f0f7c12 */ /* 0x000fc8000f8e3cff */
[----:B-1----:R-:W-:-:S04]  /*27a0*/  SHF.L.U32 R3, R15, 0x1f, RZ ;  /* 0x0000001f0f037819 */ /* 0x002fc800000006ff */
[----:B------:R-:W1:Y:S02]  /*27b0*/  SYNCS.PHASECHK.TRANS64.TRYWAIT P0, [UR5], R3 ;  /* 0x00000003ff0075a7 */ /* 0x000e640008001105 */
[----:B-1----:R-:W-:Y:S05]  /*27c0*/  @!P0 BRA `(.L_x_44) ;  /* 0x0000007c00cc8947 */ /* 0x002fea0003800000 */
.L_x_142:
[----:B------:R-:W-:-:S04]  /*27d0*/  UIADD3 UR6, UPT, UPT, UR6, 0x1, URZ ;  /* 0x0000000106067890 */ /* 0x000fc8000fffe0ff */
[----:B------:R-:W-:-:S04]  /*27e0*/  UISETP.NE.AND UP0, UPT, UR6, 0x3, UPT ;  /* 0x000000030600788c */ /* 0x000fc8000bf05270 */
[----:B------:R-:W-:Y:S02]  /*27f0*/  USEL UR5, URZ, 0x1, UP0 ;  /* 0x00000001ff057887 */ /* 0x000fe40008000000 */
[----:B------:R-:W-:-:S04]  /*2800*/  USEL UR6, UR6, URZ, UP0 ;  /* 0x000000ff06067287 */ /* 0x000fc80008000000 */
[----:B------:R-:W-:Y:S01]  /*2810*/  ULEA UR6, UR6, UR4, 0x3 ;  /* 0x0000000406067291 */ /* 0x000fe2000f8e18ff */
[----:B-1----:R-:W-:-:S04]  /*2820*/  LOP3.LUT R3, R15, UR5, RZ, 0x3c, !PT ;  /* 0x000000050f037c12 */ /* 0x002fc8000f8e3cff */
[----:B------:R-:W-:Y:S01]  /*2830*/  SHF.L.U32 R3, R3, 0x1f, RZ ;  /* 0x0000001f03037819 */ /* 0x000fe200000006ff */
[----:B---3--:R-:W-:-:S07]  /*2840*/  IMAD.U32 R0, RZ, RZ, UR6 ;  /* 0x00000006ff007e24 */ /* 0x008fce000f8e00ff */
.L_x_45:
[----:B-1----:R1:W2:Y:S02]  /*2850*/  SYNCS.PHASECHK.TRANS64.TRYWAIT P0, [R0+URZ], R3 ;  /* 0x00000003000075a7 */ /* 0x0022a400080011ff */
[----:B--2---:R-:W-:Y:S05]  /*2860*/  @!P0 NANOSLEEP.SYNCS 0x989680 ;  /* 0x009896800000895d */ /* 0x004fea0003900000 */
[----:B------:R-:W2:Y:S02]  /*2870*/  @!P0 SYNCS.PHASECHK.TRANS64 P0, [R0+URZ], R3 ;  /* 0x00000003000085a7 */ /* 0x000ea400080010ff */
[----:B--2---:R-:W-:Y:S05]  /*2880*/  @P0 EXIT ;  /* 0x000000000000094d */ /* 0x004fea0003800000 */
[----:B------:R-:W-:Y:S05]  /*2890*/  BRA `(.L_x_45) ;  /* 0xfffffffc00ec7947 */ /* 0x000fea000383ffff */
.L_x_22:
[----:B------:R-:W-:-:S04]  /*28a0*/  UISETP.NE.AND UP1, UPT, UR37, URZ, UPT ;  /* 0x000000ff2500728c */ /* 0x000fc8000bf25270 */
[----:B------:R-:W-:-:S09]  /*28b0*/  UISETP.NE.OR UP1, UPT, UR10, 0x1, UP1 ;  /* 0x000000010a00788c */ /* 0x000fd20008f25670 */
[----:B------:R-:W-:Y:S05]  /*28c0*/  BRA.U UP1, `(.L_x_46) ;  /* 0x00000005014c7547 */ /* 0x000fea000b800000 */
[----:B------:R-:W-:Y:S01]  /*28d0*/  HFMA2 R11, -RZ, RZ, 0, 0 ;  /* 0x00000000ff0b7431 */ /* 0x000fe200000001ff */
[----:B------:R-:W-:Y:S01]  /*28e0*/  ISETP.GE.U32.AND P2, PT, R10, 0x2, PT ;  /* 0x000000020a00780c */ /* 0x000fe20003f46070 */
[----:B------:R-:W-:Y:S01]  /*28f0*/  IMAD.MOV.U32 R12, RZ, RZ, 0x1 ;  /* 0x00000001ff0c7424 */ /* 0x000fe200078e00ff */
[----:B------:R-:W-:Y:S01]  /*2900*/  CS2R R8, SRZ ;  /* 0x0000000000087805 */ /* 0x000fe2000001ff00 */
[----:B------:R-:W-:Y:S01]  /*2910*/  IMAD.MOV.U32 R3, RZ, RZ, RZ ;  /* 0x000000ffff037224 */ /* 0x000fe200078e00ff */
[----:B------:R-:W-:Y:S01]  /*2920*/  UMOV UR4, 0x400 ;  /* 0x0000040000047882 */ /* 0x000fe20000000000 */
[----:B------:R-:W-:Y:S01]  /*2930*/  UMOV UR6, URZ ;  /* 0x000000ff00067c82 */ /* 0x000fe20008000000 */
[----:B------:R-:W-:-:S12]  /*2940*/  ULEA UR37, UR37, UR4, 0x18 ;  /* 0x0000000425257291 */ /* 0x000fd8000f8ec0ff */
.L_x_50:
[----:B------:R-:W-:Y:S02]  /*2950*/  LEA R0, R3, UR37, 0x3 ;  /* 0x0000002503007c11 */ /* 0x000fe4000f8e18ff */
[----:B------:R-:W-:-:S03]  /*2960*/  SHF.L.U32 R5, R8, 0x1f, RZ ;  /* 0x0000001f08057819 */ /* 0x000fc600000006ff */
[----:B------:R-:W-:Y:S01]  /*2970*/  VIADD R4, R0, 0xc0 ;  /* 0x000000c000047836 */ /* 0x000fe20000000000 */
[----:B------:R-:W1:Y:S02]  /*2980*/  SYNCS.PHASECHK.TRANS64.TRYWAIT P0, [R0+URZ+0xb0], R5 ;  /* 0x0000b005000075a7 */ /* 0x000e6400080011ff */
[----:B-1----:R-:W-:Y:S05]  /*2990*/  @!P0 BRA `(.L_x_47) ;  /* 0x0000007c00708947 */ /* 0x002fea0003800000 */
.L_x_143:
[----:B------:R-:W-:Y:S01]  /*29a0*/  ULEA UR5, UR6, UR37, 0x3 ;  /* 0x0000002506057291 */ /* 0x000fe2000f8e18ff */
[----:B------:R-:W-:Y:S01]  /*29b0*/  PRMT R4, RZ, 0x654, R4 ;  /* 0x00000654ff047816 */ /* 0x000fe20000000004 */
[----:B-1----:R-:W-:Y:S01]  /*29c0*/  @!P2 IMAD.MOV.U32 R5, RZ, RZ, 0x10 ;  /* 0x00000010ff05a424 */ /* 0x002fe200078e00ff */
[----:B------:R-:W-:Y:S01]  /*29d0*/  SHF.L.U32 R7, R12, 0x1f, RZ ;  /* 0x0000001f0c077819 */ /* 0x000fe200000006ff */
[----:B------:R-:W-:Y:S01]  /*29e0*/  UIADD3 UR4, UPT, UPT, UR5, 0x70, URZ ;  /* 0x0000007005047890 */ /* 0x000fe2000fffe0ff */
[----:B------:R1:W-:Y:S05]  /*29f0*/  SYNCS.ARRIVE.TRANS64.RED.A1T0 RZ, [R4+URZ], RZ ;  /* 0x000000ff04ff79a7 */ /* 0x0003ea00081004ff */
[----:B------:R-:W-:Y:S01]  /*2a00*/  IMAD.U32 R13, RZ, RZ, UR4 ;  /* 0x00000004ff0d7e24 */ /* 0x000fe2000f8e00ff */
[----:B------:R-:W2:Y:S04]  /*2a10*/  SYNCS.PHASECHK.TRANS64.TRYWAIT P0, [UR5+0x80], R7 ;  /* 0x00008007ff0075a7 */ /* 0x000ea80008001105 */
[----:B------:R-:W-:Y:S01]  /*2a20*/  PRMT R13, R10, 0x654, R13 ;  /* 0x000006540a0d7816 */ /* 0x000fe2000000000d */
[----:B-12---:R-:W-:Y:S06]  /*2a30*/  @!P0 BRA `(.L_x_48) ;  /* 0x0000007c005c8947 */ /* 0x006fec0003800000 */
.L_x_145:
[----:B------:R-:W-:Y:S01]  /*2a40*/  ULEA UR4, UR6, UR37, 0x4 ;  /* 0x0000002506047291 */ /* 0x000fe2000f8e20ff */
[----:B------:R-:W-:Y:S01]  /*2a50*/  SEL R2, R13, R2, !P2 ;  /* 0x000000020d027207 */ /* 0x000fe20005000000 */
[----:B------:R-:W-:Y:S01]  /*2a60*/  UIADD3 UR5, UPT, UPT, UR5, 0x70, URZ ;  /* 0x0000007005057890 */ /* 0x000fe2000fffe0ff */
[----:B-1----:R-:W-:Y:S01]  /*2a70*/  LEA R0, R11, UR37, 0x3 ;  /* 0x000000250b007c11 */ /* 0x002fe2000f8e18ff */
[----:B------:R-:W-:Y:S01]  /*2a80*/  UIADD3 UR4, UPT, UPT, UR4, 0xe0, URZ ;  /* 0x000000e004047890 */ /* 0x000fe2000fffe0ff */
[----:B------:R1:W-:Y:S01]  /*2a90*/  @!P2 SYNCS.ARRIVE.TRANS64.RED RZ, [R2+URZ], R5 ;  /* 0x0000000502ffa9a7 */ /* 0x0003e200080004ff */
[----:B------:R-:W-:Y:S01]  /*2aa0*/  UIADD3 UR6, UPT, UPT, UR6, 0x1, URZ ;  /* 0x0000000106067890 */ /* 0x000fe2000fffe0ff */
[----:B------:R-:W-:-:S03]  /*2ab0*/  VIADD R3, R3, 0x1 ;  /* 0x0000000103037836 */ /* 0x000fc60000000000 */
[----:B------:R-:W-:Y:S02]  /*2ac0*/  UISETP.NE.AND UP0, UPT, UR6, 0x2, UPT ;  /* 0x000000020600788c */ /* 0x000fe4000bf05270 */
[----:B------:R-:W-:Y:S01]  /*2ad0*/  ISETP.NE.AND P0, PT, R3, 0x2, PT ;  /* 0x000000020300780c */ /* 0x000fe20003f05270 */
[----:B------:R-:W-:Y:S06]  /*2ae0*/  UGETNEXTWORKID.BROADCAST [UR4], [UR5] ;  /* 0x00000000040073ca */ /* 0x000fec0008000100 */
[----:B------:R-:W-:Y:S02]  /*2af0*/  USEL UR4, URZ, 0x1, UP0 ;  /* 0x00000001ff047887 */ /* 0x000fe40008000000 */
[----:B------:R-:W-:-:S04]  /*2b00*/  USEL UR6, UR6, URZ, UP0 ;  /* 0x000000ff06067287 */ /* 0x000fc80008000000 */
[----:B------:R-:W-:Y:S02]  /*2b10*/  LOP3.LUT R12, R12, UR4, RZ, 0x3c, !PT ;  /* 0x000000040c0c7c12 */ /* 0x000fe4000f8e3cff */
[----:B-1----:R-:W-:-:S04]  /*2b20*/  SHF.L.U32 R5, R9, 0x1f, RZ ;  /* 0x0000001f09057819 */ /* 0x002fc800000006ff */
[----:B------:R-:W1:Y:S02]  /*2b30*/  SYNCS.PHASECHK.TRANS64.TRYWAIT P1, [R0+URZ+0x70], R5 ;  /* 0x00007005000075a7 */ /* 0x000e6400080211ff */
[----:B-1----:R-:W-:Y:S05]  /*2b40*/  @!P1 BRA `(.L_x_49) ;  /* 0x0000007c00309947 */ /* 0x002fea0003800000 */
.L_x_146:
[----:B------:R-:W-:Y:S01]  /*2b50*/  LEA R4, R11, UR37, 0x4 ;  /* 0x000000250b047c11 */ /* 0x000fe2000f8e20ff */
[----:B-1----:R-:W-:Y:S01]  /*2b60*/  VIADD R0, R0, 0x80 ;  /* 0x0000008000007836 */ /* 0x002fe20000000000 */
[----:B------:R-:W-:Y:S01]  /*2b70*/  SEL R3, R3, RZ, P0 ;  /* 0x000000ff03037207 */ /* 0x000fe20000000000 */
[----:B------:R-:W-:-:S03]  /*2b80*/  VIADD R11, R11, 0x1 ;  /* 0x000000010b0b7836 */ /* 0x000fc60000000000 */
[----:B------:R-:W1:Y:S01]  /*2b90*/  LDS.128 R4, [R4+0xe0] ;  /* 0x0000e00004047984 */ /* 0x000e620000000c00 */
[----:B------:R-:W-:Y:S02]  /*2ba0*/  PRMT R0, RZ, 0x654, R0 ;  /* 0x00000654ff007816 */ /* 0x000fe40000000000 */
[C---:B------:R-:W-:Y:S01]  /*2bb0*/  ISETP.NE.AND P1, PT, R11.reuse, 0x2, PT ;  /* 0x000000020b00780c */ /* 0x040fe20003f25270 */
[----:B------:R-:W-:Y:S01]  /*2bc0*/  @!PT LDS RZ, [RZ] ;  /* 0x00000000fffff984 */ /* 0x000fe20000000800 */
[----:B------:R-:W-:Y:S01]  /*2bd0*/  @!PT LDS RZ, [RZ] ;  /* 0x00000000fffff984 */ /* 0x000fe20000000800 */
[----:B------:R-:W-:Y:S01]  /*2be0*/  @!PT LDS RZ, [RZ] ;  /* 0x00000000fffff984 */ /* 0x000fe20000000800 */
[----:B------:R-:W-:Y:S01]  /*2bf0*/  @!PT LDS RZ, [RZ] ;  /* 0x00000000fffff984 */ /* 0x000fe20000000800 */
[----:B------:R2:W-:Y:S06]  /*2c00*/  MEMBAR.ALL.CTA ;  /* 0x0000000000007992 */ /* 0x0005ec0000008000 */
[----:B--2---:R-:W2:Y:S01]  /*2c10*/  FENCE.VIEW.ASYNC.S ;  /* 0x00000000000073c6 */ /* 0x004ea20000000000 */
[----:B------:R-:W-:Y:S01]  /*2c20*/  SEL R11, R11, RZ, P1 ;  /* 0x000000ff0b0b7207 */ /* 0x000fe20000800000 */
[----:B--2---:R2:W-:Y:S01]  /*2c30*/  SYNCS.ARRIVE.TRANS64.RED.A1T0 RZ, [R0+URZ], RZ ;  /* 0x000000ff00ff79a7 */ /* 0x0045e200081004ff */
[----:B-1----:R-:W-:-:S02]  /*2c40*/  LOP3.LUT P3, RZ, R6, 0x1, RZ, 0xc0, !PT ;  /* 0x0000000106ff7812 */ /* 0x002fc4000786c0ff */
[----:B------:R-:W-:-:S04]  /*2c50*/  SEL R5, RZ, 0x1, P0 ;  /* 0x00000001ff057807 */ /* 0x000fc80000000000 */
[----:B------:R-:W-:Y:S02]  /*2c60*/  LOP3.LUT R8, R8, R5, RZ, 0x3c, !PT ;  /* 0x0000000508087212 */ /* 0x000fe400078e3cff */
[----:B--2---:R-:W-:-:S04]  /*2c70*/  SEL R0, RZ, 0x1, P1 ;  /* 0x00000001ff007807 */ /* 0x004fc80000800000 */
[----:B------:R-:W-:Y:S01]  /*2c80*/  LOP3.LUT R9, R9, R0, RZ, 0x3c, !PT ;  /* 0x0000000009097212 */ /* 0x000fe200078e3cff */
[----:B------:R-:W-:Y:S06]  /*2c90*/  @P3 BRA `(.L_x_50) ;  /* 0xfffffffc002c3947 */ /* 0x000fec000383ffff */
[----:B------:R-:W-:Y:S01]  /*2ca0*/  ULEA UR5, UR6, UR37, 0x3 ;  /* 0x0000002506057291 */ /* 0x000fe2000f8e18ff */
[----:B------:R-:W-:-:S08]  /*2cb0*/  SHF.L.U32 R3, R12, 0x1f, RZ ;  /* 0x0000001f0c037819 */ /* 0x000fd000000006ff */
[----:B------:R-:W1:Y:S02]  /*2cc0*/  SYNCS.PHASECHK.TRANS64 P0, [UR5+0x80], R3 ;  /* 0x00008003ff0075a7 */ /* 0x000e640008001005 */
[----:B-1----:R-:W-:Y:S05]  /*2cd0*/  @P0 BRA `(.L_x_51) ;  /* 0x0000000000080947 */ /* 0x002fea0003800000 */
[----:B------:R-:W1:Y:S02]  /*2ce0*/  SYNCS.PHASECHK.TRANS64.TRYWAIT P0, [UR5+0x80], R3 ;  /* 0x00008003ff0075a7 */ /* 0x000e640008001105 */
[----:B-1----:R-:W-:Y:S05]  /*2cf0*/  @!P0 BRA `(.L_x_52) ;  /* 0x0000007800d88947 */ /* 0x002fea0003800000 */
.L_x_51:
[----:B------:R-:W-:-:S04]  /*2d00*/  UIADD3 UR4, UPT, UPT, UR6, 0x1, URZ ;  /* 0x0000000106047890 */ /* 0x000fc8000fffe0ff */
[----:B------:R-:W-:-:S04]  /*2d10*/  UISETP.NE.AND UP0, UPT, UR4, 0x2, UPT ;  /* 0x000000020400788c */ /* 0x000fc8000bf05270 */
[----:B------:R-:W-:Y:S02]  /*2d20*/  USEL UR7, URZ, 0x1, UP0 ;  /* 0x00000001ff077887 */ /* 0x000fe40008000000 */
[----:B------:R-:W-:-:S04]  /*2d30*/  USEL UR4, UR4, URZ, UP0 ;  /* 0x000000ff04047287 */ /* 0x000fc80008000000 */
[----:B------:R-:W-:Y:S01]  /*2d40*/  ULEA UR4, UR4, UR37, 0x3 ;  /* 0x0000002504047291 */ /* 0x000fe2000f8e18ff */
[----:B-1----:R-:W-:-:S04]  /*2d50*/  LOP3.LUT R3, R12, UR7, RZ, 0x3c, !PT ;  /* 0x000000070c037c12 */ /* 0x002fc8000f8e3cff */
[----:B------:R-:W-:-:S04]  /*2d60*/  SHF.L.U32 R0, R3, 0x1f, RZ ;  /* 0x0000001f03007819 */ /* 0x000fc800000006ff */
[----:B------:R-:W1:Y:S02]  /*2d70*/  SYNCS.PHASECHK.TRANS64 P0, [UR4+0x80], R0 ;  /* 0x00008000ff0075a7 */ /* 0x000e640008001004 */
[----:B-1----:R-:W-:Y:S05]  /*2d80*/  @P0 EXIT ;  /* 0x000000000000094d */ /* 0x002fea0003800000 */
[----:B------:R-:W-:Y:S02]  /*2d90*/  SHF.L.U32 R3, R3, 0x1f, RZ ;  /* 0x0000001f03037819 */ /* 0x000fe400000006ff */
[----:B------:R-:W-:-:S07]  /*2da0*/  MOV R0, UR4 ;  /* 0x0000000400007c02 */ /* 0x000fce0008000f00 */
.L_x_53:
[----:B-1----:R1:W2:Y:S02]  /*2db0*/  SYNCS.PHASECHK.TRANS64.TRYWAIT P0, [R0+URZ+0x80], R3 ;  /* 0x00008003000075a7 */ /* 0x0022a400080011ff */
[----:B--2---:R-:W-:Y:S05]  /*2dc0*/  @!P0 NANOSLEEP.SYNCS 0x989680 ;  /* 0x009896800000895d */ /* 0x004fea0003900000 */
[----:B------:R-:W2:Y:S02]  /*2dd0*/  @!P0 SYNCS.PHASECHK.TRANS64 P0, [R0+URZ+0x80], R3 ;  /* 0x00008003000085a7 */ /* 0x000ea400080010ff */
[----:B--2---:R-:W-:Y:S05]  /*2de0*/  @P0 EXIT ;  /* 0x000000000000094d */ /* 0x004fea0003800000 */
[----:B------:R-:W-:Y:S05]  /*2df0*/  BRA `(.L_x_53) ;  /* 0xfffffffc00ec7947 */ /* 0x000fea000383ffff */
.L_x_46:
[----:B------:R-:W-:Y:S05]  /*2e00*/  BRA.U UP4, `(.L_x_54) ;  /* 0x0000001504007547 */ /* 0x000fea000b800000 */
[----:B------:R-:W-:Y:S01]  /*2e10*/  UMOV UR4, 0x40 ;  /* 0x0000004000047882 */ /* 0x000fe20000000000 */
[----:B------:R-:W-:Y:S01]  /*2e20*/  NOP ;  /* 0x0000000000007918 */ /* 0x000fe20000000000 */
[----:B------:R-:W-:Y:S01]  /*2e30*/  ULEA UR4, UR37, UR4, 0x18 ;  /* 0x0000000425047291 */ /* 0x000fe2000f8ec0ff */
[----:B------:R-:W-:Y:S02]  /*2e40*/  UMOV UR5, 0x400 ;  /* 0x0000040000057882 */ /* 0x000fe40000000000 */
[----:B------:R-:W-:-:S06]  /*2e50*/  ULEA UR37, UR37, UR5, 0x18 ;  /* 0x0000000525257291 */ /* 0x000fcc000f8ec0ff */
[----:B------:R-:W1:Y:S02]  /*2e60*/  LDS.U8 R2, [UR4+0x1c] ;  /* 0x00001c04ff027984 */ /* 0x000e640008000000 */
[----:B-1----:R-:W-:-:S13]  /*2e70*/  ISETP.NE.AND P0, PT, R2, RZ, PT ;  /* 0x000000ff0200720c */ /* 0x002fda0003f05270 */
[----:B------:R-:W-:Y:S05]  /*2e80*/  @P0 BRA `(.L_x_55) ;  /* 0x0000000400080947 */ /* 0x000fea0003800000 */
[----:B------:R-:W-:Y:S02]  /*2e90*/  UISETP.NE.U32.AND UP0, UPT, UR9, 0x1, UPT ;  /* 0x000000010900788c */ /* 0x000fe4000bf05070 */
[----:B------:R-:W-:-:S07]  /*2ea0*/  UIADD3 UR6, UPT, UPT, UR4, 0x8, URZ ;  /* 0x0000000804067890 */ /* 0x000fce000fffe0ff */
[----:B------:R-:W-:Y:S05]  /*2eb0*/  BRA.U !UP0, `(.L_x_56) ;  /* 0x00000001089c7547 */ /* 0x000fea000b800000 */
[----:B------:R-:W-:Y:S01]  /*2ec0*/  ELECT P0, URZ, PT ;  /* 0x0000000000ff782f */ /* 0x000fe20003800000 */
[----:B------:R-:W-:-:S12]  /*2ed0*/  BSSY B0, `(.L_x_56) ;  /* 0x0000025000007945 */ /* 0x000fd80003800000 */
[----:B------:R-:W-:Y:S05]  /*2ee0*/  @!P0 BRA `(.L_x_57) ;  /* 0x00000000008c8947 */ /* 0x000fea0003800000 */
[----:B------:R-:W-:-:S05]  /*2ef0*/  UMOV UR5, 0x10 ;  /* 0x0000001000057882 */ /* 0x000fca0000000000 */
[----:B------:R-:W-:Y:S04]  /*2f00*/  DEPBAR.LE SB1, 0x36 ;  /* 0x00009d800000791a */ /* 0x000fe80000000000 */
[----:B------:R-:W1:Y:S02]  /*2f10*/  UTCATOMSWS.2CTA.FIND_AND_SET.ALIGN UP1, UR5, UR5 ;  /* 0x00000005000575e3 */ /* 0x000e640008220800 */
[----:B-1----:R-:W-:Y:S01]  /*2f20*/  MOV R11, UR5 ;  /* 0x00000005000b7c02 */ /* 0x002fe20008000f00 */
[----:B------:R-:W-:Y:S06]  /*2f30*/  BRA.U UP1, `(.L_x_58) ;  /* 0x0000000101187547 */ /* 0x000fec000b800000 */
.L_x_59:
[----:B------:R-:W-:Y:S05]  /*2f40*/  NANOSLEEP 0x64 ;  /* 0x000000640000795d */ /* 0x000fea0003800000 */
[----:B------:R-:W-:-:S05]  /*2f50*/  UMOV UR5, 0x10 ;  /* 0x0000001000057882 */ /* 0x000fca0000000000 */
[----:B------:R-:W-:Y:S04]  /*2f60*/  DEPBAR.LE SB1, 0x36 ;  /* 0x00009d800000791a */ /* 0x000fe80000000000 */
[----:B------:R-:W1:Y:S02]  /*2f70*/  UTCATOMSWS.2CTA.FIND_AND_SET.ALIGN UP1, UR5, UR5 ;  /* 0x00000005000575e3 */ /* 0x000e640008220800 */
[----:B-1----:R-:W-:Y:S01]  /*2f80*/  MOV R11, UR5 ;  /* 0x00000005000b7c02 */ /* 0x002fe20008000f00 */
[----:B------:R-:W-:Y:S05]  /*2f90*/  BRA.U !UP1, `(.L_x_59) ;  /* 0xfffffffd09e87547 */ /* 0x000fea000b83ffff */
.L_x_58:
[----:B------:R-:W1:Y:S01]  /*2fa0*/  LDS R5, [UR4+0x10] ;  /* 0x00001004ff057984 */ /* 0x000e620008000800 */
[----:B------:R-:W-:Y:S01]  /*2fb0*/  IMAD.U32 R3, RZ, RZ, UR37 ;  /* 0x00000025ff037e24 */ /* 0x000fe2000f8e00ff */
[----:B------:R-:W-:-:S03]  /*2fc0*/  MOV R2, UR8 ;  /* 0x0000000800027c02 */ /* 0x000fc60008000f00 */
[----:B------:R-:W-:Y:S01]  /*2fd0*/  VIADD R3, R3, 0x100 ;  /* 0x0000010003037836 */ /* 0x000fe20000000000 */
[----:B-1----:R-:W-:-:S04]  /*2fe0*/  SHF.L.U32 R5, R5, 0x1f, RZ ;  /* 0x0000001f05057819 */ /* 0x002fc800000006ff */
[----:B------:R-:W1:Y:S02]  /*2ff0*/  SYNCS.PHASECHK.TRANS64.TRYWAIT P0, [UR4+0x8], R5 ;  /* 0x00000805ff0075a7 */ /* 0x000e640008001104 */
[----:B-1----:R-:W-:Y:S05]  /*3000*/  @P0 BRA `(.L_x_60) ;  /* 0x0000000000080947 */ /* 0x002fea0003800000 */
[----:B------:R-:W1:Y:S02]  /*3010*/  SYNCS.PHASECHK.TRANS64.TRYWAIT P0, [UR4+0x8], R5 ;  /* 0x00000805ff0075a7 */ /* 0x000e640008001104 */
[----:B-1----:R-:W-:Y:S05]  /*3020*/  @!P0 BRA `(.L_x_61) ;  /* 0x0000007800248947 */ /* 0x002fea0003800000 */
.L_x_60:
[----:B-1----:R-:W-:Y:S01]  /*3030*/  HFMA2 R4, -RZ, RZ, 0, 5.9604644775390625e-08 ;  /* 0x00000001ff047431 */ /* 0x002fe200000001ff */
[----:B------:R-:W-:Y:S01]  /*3040*/  UPRMT UR5, UR8, 0x654, UR6 ;  /* 0x0000065408057896 */ /* 0x000fe20008000006 */
[----:B------:R-:W-:Y:S01]  /*3050*/  IMAD.MOV.U32 R6, RZ, RZ, 0xffff ;  /* 0x0000ffffff067424 */ /* 0x000fe200078e00ff */
[----:B------:R-:W-:Y:S01]  /*3060*/  PRMT R2, R2, 0x654, R3 ;  /* 0x0000065402027816 */ /* 0x000fe20000000003 */
[----:B------:R-:W-:Y:S02]  /*3070*/  IMAD.MOV.U32 R5, RZ, RZ, 0x4 ;  /* 0x00000004ff057424 */ /* 0x000fe400078e00ff */
[----:B------:R-:W-:Y:S01]  /*3080*/  IMAD.SHL.U32 R9, R11, 0x20, RZ ;  /* 0x000000200b097824 */ /* 0x000fe200078e00ff */
[----:B------:R-:W-:Y:S02]  /*3090*/  MOV R3, UR5 ;  /* 0x0000000500037c02 */ /* 0x000fe40008000f00 */
[-C--:B------:R-:W-:Y:S01]  /*30a0*/  SHF.L.U32 R7, R6, R11.reuse, RZ ;  /* 0x0000000b06077219 */ /* 0x080fe200000006ff */
[----:B------:R1:W-:Y:S01]  /*30b0*/  SYNCS.ARRIVE.TRANS64.RED RZ, [UR5], R5 ;  /* 0x00000005ffff79a7 */ /* 0x0003e20008000405 */
[----:B------:R-:W-:Y:S01]  /*30c0*/  SHF.L.U32 R6, R4, R11, RZ ;  /* 0x0000000b04067219 */ /* 0x000fe200000006ff */
[----:B------:R1:W-:Y:S04]  /*30d0*/  STS [UR37+0x100], R9 ;  /* 0x00010009ff007988 */ /* 0x0003e80008000825 */
[----:B------:R1:W-:Y:S04]  /*30e0*/  STAS [R2.64], R11 ;  /* 0x0000000b02007dbd */ /* 0x0003e8000c0008ff */
[----:B------:R1:W-:Y:S04]  /*30f0*/  ATOMS.OR RZ, [UR4+0x14], R7 ;  /* 0x00001407ffff798c */ /* 0x0003e8000b000004 */
[----:B------:R1:W-:Y:S04]  /*3100*/  ATOMS.OR RZ, [UR4+0x18], R6 ;  /* 0x00001806ffff798c */ /* 0x0003e8000b000004 */
[----:B------:R1:W-:Y:S02]  /*3110*/  ATOMS.XOR RZ, [UR4+0x10], R4 ;  /* 0x00001004ffff798c */ /* 0x0003e4000b800004 */
.L_x_57:
[----:B------:R-:W-:Y:S05]  /*3120*/  BSYNC B0 ;  /* 0x0000000000007941 */ /* 0x000fea0003800000 */
.L_x_56:
[----:B------:R-:W-:Y:S05]  /*3130*/  BRA.U UP0, `(.L_x_62) ;  /* 0x00000001006c7547 */ /* 0x000fea000b800000 */
[----:B------:R-:W-:-:S03]  /*3140*/  UMOV UR5, 0xffffffff ;  /* 0xffffffff00057882 */ /* 0x000fc60000000000 */
[----:B------:R-:W-:Y:S05]  /*3150*/  BRA.DIV UR5, `(.L_x_63) ;  /* 0x0000007605f07947 */ /* 0x000fea000b800000 */
[----:B------:R-:W-:-:S13]  /*3160*/  ELECT P6, URZ, PT ;  /* 0x0000000000ff782f */ /* 0x000fda00038c0000 */
.L_x_150:
[----:B------:R-:W-:Y:S05]  /*3170*/  @!P6 BRA `(.L_x_62) ;  /* 0x00000000005ce947 */ /* 0x000fea0003800000 */
[----:B-1----:R-:W1:Y:S02]  /*3180*/  LDS R3, [UR4+0x10] ;  /* 0x00001004ff037984 */ /* 0x002e640008000800 */
[----:B-1----:R-:W-:-:S04]  /*3190*/  SHF.L.U32 R3, R3, 0x1f, RZ ;  /* 0x0000001f03037819 */ /* 0x002fc800000006ff */
[----:B------:R-:W1:Y:S02]  /*31a0*/  SYNCS.PHASECHK.TRANS64.TRYWAIT P0, [UR4+0x8], R3 ;  /* 0x00000803ff0075a7 */ /* 0x000e640008001104 */
[----:B-1----:R-:W-:Y:S05]  /*31b0*/  @P0 BRA `(.L_x_64) ;  /* 0x0000000000080947 */ /* 0x002fea0003800000 */
[----:B------:R-:W1:Y:S02]  /*31c0*/  SYNCS.PHASECHK.TRANS64.TRYWAIT P0, [UR4+0x8], R3 ;  /* 0x00000803ff0075a7 */ /* 0x000e640008001104 */
[----:B-1----:R-:W-:Y:S05]  /*31d0*/  @!P0 BRA `(.L_x_65) ;  /* 0x0000007400f08947 */ /* 0x002fea0003800000 */
.L_x_64:
[----:B------:R-:W2:Y:S01]  /*31e0*/  LDS R5, [UR37+0x100] ;  /* 0x00010025ff057984 */ /* 0x000ea20008000800 */
[----:B-1----:R-:W-:Y:S02]  /*31f0*/  HFMA2 R2, -RZ, RZ, 0, 5.9604644775390625e-08 ;  /* 0x00000001ff027431 */ /* 0x002fe400000001ff */
[----:B------:R-:W-:Y:S01]  /*3200*/  IMAD.MOV.U32 R3, RZ, RZ, 0xffff ;  /* 0x0000ffffff037424 */ /* 0x000fe200078e00ff */
[----:B------:R-:W-:Y:S01]  /*3210*/  UPRMT UR5, UR8, 0x654, UR6 ;  /* 0x0000065408057896 */ /* 0x000fe20008000006 */
[----:B--2---:R-:W-:-:S03]  /*3220*/  IMAD.SHL.U32 R4, R5, 0x20, RZ ;  /* 0x0000002005047824 */ /* 0x004fc600078e00ff */
[-C--:B------:R-:W-:Y:S02]  /*3230*/  SHF.L.U32 R3, R3, R5.reuse, RZ ;  /* 0x0000000503037219 */ /* 0x080fe400000006ff */
[----:B------:R-:W-:Y:S01]  /*3240*/  SHF.L.U32 R5, R2, R5, RZ ;  /* 0x0000000502057219 */ /* 0x000fe200000006ff */
[----:B------:R2:W-:Y:S04]  /*3250*/  STS [UR37+0x100], R4 ;  /* 0x00010004ff007988 */ /* 0x0005e80008000825 */
[----:B------:R2:W-:Y:S04]  /*3260*/  ATOMS.OR RZ, [UR4+0x14], R3 ;  /* 0x00001403ffff798c */ /* 0x0005e8000b000004 */
[----:B------:R2:W-:Y:S01]  /*3270*/  ATOMS.OR RZ, [UR4+0x18], R5 ;  /* 0x00001805ffff798c */ /* 0x0005e2000b000004 */
[----:B------:R-:W-:Y:S03]  /*3280*/  SYNCS.ARRIVE.TRANS64.RED.A1T0 RZ, [UR5], RZ ;  /* 0x000000ffffff79a7 */ /* 0x000fe60008100405 */
[----:B------:R2:W-:Y:S01]  /*3290*/  ATOMS.XOR RZ, [UR4+0x10], R2 ;  /* 0x00001002ffff798c */ /* 0x0005e2000b800004 */
[----:B------:R-:W-:Y:S05]  /*32a0*/  BRA `(.L_x_62) ;  /* 0x0000000000107947 */ /* 0x000fea0003800000 */
.L_x_55:
[----:B------:R-:W-:-:S05]  /*32b0*/  MOV R2, 0xffffffff ;  /* 0xffffffff00027802 */ /* 0x000fca0000000f00 */
[----:B------:R1:W-:Y:S02]  /*32c0*/  STS [UR37+0x100], R2 ;  /* 0x00010002ff007988 */ /* 0x0003e40008000825 */
[----:B-1----:R-:W-:Y:S02]  /*32d0*/  MOV R2, 0x32f0 ;  /* 0x000032f000027802 */ /* 0x002fe40000000f00 */
[----:B-----5:R-:W-:Y:S05]  /*32e0*/  CALL.REL.NOINC `($__internal_1_$__cuda_sm10x_tcgen05_guardrail_trap_phase_invalid_during_alloc) ;  /* 0x0000007c004c7944 */ /* 0x020fea0003c00000 */
.L_x_62:
[----:B------:R-:W-:Y:S05]  /*32f0*/  WARPSYNC.ALL ;  /* 0x0000000000007948 */ /* 0x000fea0003800000 */
[----:B------:R-:W3:Y:S01]  /*3300*/  S2UR UR11, SR_CgaCtaId ;  /* 0x00000000000b79c3 */ /* 0x000ee20000008800 */
[----:B------:R-:W-:Y:S01]  /*3310*/  UMOV UR4, 0x400 ;  /* 0x0000040000047882 */ /* 0x000fe20000000000 */
[----:B------:R-:W-:-:S06]  /*3320*/  NOP ;  /* 0x0000000000007918 */ /* 0x000fcc0000000000 */
[----:B------:R-:W-:Y:S06]  /*3330*/  BAR.ARV 0x6, 0xa0 ;  /* 0x0182800000007b1d */ /* 0x000fec0000002000 */
[----:B------:R-:W4:Y:S01]  /*3340*/  LDCU UR5, c[0x0][0x38c] ;  /* 0x00007180ff0577ac */ /* 0x000f220008000800 */
[----:B------:R-:W-:Y:S01]  /*3350*/  LOP3.LUT R0, R0, 0xffff, RZ, 0xc0, !PT ;  /* 0x0000ffff00007812 */ /* 0x000fe200078ec0ff */
[----:B-1----:R-:W-:Y:S01]  /*3360*/  IMAD.MOV.U32 R9, RZ, RZ, 0x1 ;  /* 0x00000001ff097424 */ /* 0x002fe200078e00ff */
[----:B------:R-:W-:Y:S01]  /*3370*/  LOP3.LUT R8, R8, 0xffff, RZ, 0xc0, !PT ;  /* 0x0000ffff08087812 */ /* 0x000fe200078ec0ff */
[----:B------:R-:W-:Y:S01]  /*3380*/  UMOV UR17, URZ ;  /* 0x000000ff00117c82 */ /* 0x000fe20008000000 */
[----:B------:R-:W-:Y:S01]  /*3390*/  R2UR UR12, R0 ;  /* 0x00000000000c72ca */ /* 0x000fe200000e0000 */
[----:B------:R-:W-:Y:S01]  /*33a0*/  UMOV UR16, URZ ;  /* 0x000000ff00107c82 */ /* 0x000fe20008000000 */
[----:B------:R-:W-:Y:S01]  /*33b0*/  R2UR UR13, R8 ;  /* 0x00000000080d72ca */ /* 0x000fe200000e0000 */
[----:B------:R-:W-:Y:S01]  /*33c0*/  IMAD.MOV.U32 R8, RZ, RZ, RZ ;  /* 0x000000ffff087224 */ /* 0x000fe200078e00ff */
[----:B------:R-:W-:Y:S01]  /*33d0*/  UMOV UR15, URZ ;  /* 0x000000ff000f7c82 */ /* 0x000fe20008000000 */
[----:B---3--:R-:W-:-:S02]  /*33e0*/  ULEA UR11, UR11, UR4, 0x18 ;  /* 0x000000040b0b7291 */ /* 0x008fc4000f8ec0ff */
[----:B------:R-:W-:Y:S02]  /*33f0*/  UISETP.NE.AND UP2, UPT, UR9, URZ, UPT ;  /* 0x000000ff0900728c */ /* 0x000fe4000bf45270 */
[----:B------:R-:W-:Y:S02]  /*3400*/  UIADD3 UR14, UPT, UPT, UR11, 0xa400, URZ ;  /* 0x0000a4000b0e7890 */ /* 0x000fe4000fffe0ff */
[----:B------:R-:W-:Y:S02]  /*3410*/  UIADD3 UR4, UPT, UPT, UR11, 0x22400, URZ ;  /* 0x000224000b047890 */ /* 0x000fe4000fffe0ff */
[----:B----4-:R-:W-:Y:S01]  /*3420*/  UIADD3 UR5, UPT, UPT, UR5, 0xff, URZ ;  /* 0x000000ff05057890 */ /* 0x010fe2000fffe0ff */
[----:B--2---:R-:W1:Y:S01]  /*3430*/  LDS R2, [UR11+0x100] ;  /* 0x0001000bff027984 */ /* 0x004e620008000800 */
[----:B------:R-:W-:Y:S02]  /*3440*/  USHF.R.U32.HI UR14, URZ, 0x4, UR14 ;  /* 0x00000004ff0e7899 */ /* 0x000fe4000801160e */
[----:B------:R-:W-:-:S02]  /*3450*/  USHF.R.S32.HI UR10, URZ, 0x1f, UR5 ;  /* 0x0000001fff0a7899 */ /* 0x000fc40008011405 */
[----:B------:R-:W-:Y:S02]  /*3460*/  USHF.R.U32.HI UR4, URZ, 0x4, UR4 ;  /* 0x00000004ff047899 */ /* 0x000fe40008011604 */
[----:B------:R-:W-:Y:S02]  /*3470*/  ULEA.HI UR10, UR10, UR5, URZ, 0x8 ;  /* 0x000000050a0a7291 */ /* 0x000fe4000f8f40ff */
[----:B------:R-:W-:Y:S02]  /*3480*/  ULOP3.LUT UR14, UR14, 0x3fff, URZ, 0xc0, !UPT ;  /* 0x00003fff0e0e7892 */ /* 0x000fe4000f8ec0ff */
[----:B------:R-:W-:Y:S02]  /*3490*/  USHF.R.S32.HI UR10, URZ, 0x8, UR10 ;  /* 0x00000008ff0a7899 */ /* 0x000fe4000801140a */
[----:B------:R-:W-:Y:S02]  /*34a0*/  ULOP3.LUT UR4, UR4, 0x3fff, URZ, 0xc0, !UPT ;  /* 0x00003fff04047892 */ /* 0x000fe4000f8ec0ff */
[----:B------:R-:W-:Y:S01]  /*34b0*/  UISETP.LT.AND UP0, UPT, UR10, 0x1, UPT ;  /* 0x000000010a00788c */ /* 0x000fe2000bf01270 */
[----:B------:R-:W-:Y:S01]  /*34c0*/  UMOV UR34, 0x0 ;  /* 0x0000000000227882 */ /* 0x000fe20000000000 */
        /* <DEDUP_REMOVED lines=9> */
[----:B------:R-:W-:-:S02]  /*3560*/  ULOP3.LUT UR14, UR14, 0x10000, URZ, 0xfc, !UPT ;  /* 0x000100000e0e7892 */ /* 0x000fc4000f8efcff */
[----:B------:R-:W-:Y:S02]  /*3570*/  ULOP3.LUT UR4, UR4, 0x10000, URZ, 0xfc, !UPT ;  /* 0x0001000004047892 */ /* 0x000fe4000f8efcff */
[----:B------:R-:W-:Y:S01]  /*3580*/  USEL UR23, UR10, 0x1, !UP0 ;  /* 0x000000010a177887 */ /* 0x000fe2000c000000 */
[----:B------:R-:W-:Y:S01]  /*3590*/  UMOV UR40, 0x0 ;  /* 0x0000000000287882 */ /* 0x000fe20000000000 */
[----:B------:R-:W-:Y:S01]  /*35a0*/  UMOV UR41, 0x103004a0 ;  /* 0x103004a000297882 */ /* 0x000fe20000000000 */
[----:B------:R-:W-:Y:S01]  /*35b0*/  UMOV UR38, 0x0 ;  /* 0x0000000000267882 */ /* 0x000fe20000000000 */
[----:B------:R-:W-:Y:S01]  /*35c0*/  UMOV UR39, 0x103004a0 ;  /* 0x103004a000277882 */ /* 0x000fe20000000000 */
[----:B------:R-:W-:Y:S01]  /*35d0*/  UMOV UR36, 0x0 ;  /* 0x0000000000247882 */ /* 0x000fe20000000000 */
[----:B------:R-:W-:Y:S01]  /*35e0*/  UMOV UR37, 0x103004a0 ;  /* 0x103004a000257882 */ /* 0x000fe20000000000 */
[----:B-1----:R-:W-:Y:S02]  /*35f0*/  R2UR UR18, R2 ;  /* 0x00000000021272ca */ /* 0x002fe400000e0000 */
[----:B------:R-:W-:-:S13]  /*3600*/  CS2R R2, SRZ ;  /* 0x0000000000027805 */ /* 0x000fda000001ff00 */
.L_x_73:
[C---:B------:R-:W-:Y:S02]  /*3610*/  LEA R0, R8.reuse, UR11, 0x3 ;  /* 0x0000000b08007c11 */ /* 0x040fe4000f8e18ff */
[----:B------:R-:W-:Y:S02]  /*3620*/  SHF.L.U32 R5, R3, 0x1f, RZ ;  /* 0x0000001f03057819 */ /* 0x000fe400000006ff */
[----:B------:R-:W-:Y:S02]  /*3630*/  LEA R4, R8, UR11, 0x4 ;  /* 0x0000000b08047c11 */ /* 0x000fe4000f8e20ff */
[----:B------:R-:W1:Y:S02]  /*3640*/  SYNCS.PHASECHK.TRANS64.TRYWAIT P0, [R0+URZ+0x70], R5 ;  /* 0x00007005000075a7 */ /* 0x000e6400080011ff */
[----:B-1-34-:R-:W-:Y:S05]  /*3650*/  @!P0 BRA `(.L_x_66) ;  /* 0x0000007000e88947 */ /* 0x01afea0003800000 */
.L_x_151:
[----:B-1----:R-:W1:Y:S01]  /*3660*/  LDS.128 R4, [R4+0xe0] ;  /* 0x0000e00004047984 */ /* 0x002e620000000c00 */
[----:B------:R-:W-:Y:S02]  /*3670*/  VIADD R0, R0, 0x80 ;  /* 0x0000008000007836 */ /* 0x000fe40000000000 */
[----:B------:R-:W-:Y:S01]  /*3680*/  VIADD R8, R8, 0x1 ;  /* 0x0000000108087836 */ /* 0x000fe20000000000 */
[----:B------:R-:W-:Y:S01]  /*3690*/  @!PT LDS RZ, [RZ] ;  /* 0x00000000fffff984 */ /* 0x000fe20000000800 */
[----:B------:R-:W-:Y:S01]  /*36a0*/  @!PT LDS RZ, [RZ] ;  /* 0x00000000fffff984 */ /* 0x000fe20000000800 */
[----:B------:R-:W-:Y:S01]  /*36b0*/  @!PT LDS RZ, [RZ] ;  /* 0x00000000fffff984 */ /* 0x000fe20000000800 */
[----:B------:R-:W-:Y:S01]  /*36c0*/  @!PT LDS RZ, [RZ] ;  /* 0x00000000fffff984 */ /* 0x000fe20000000800 */
[----:B------:R2:W-:Y:S06]  /*36d0*/  MEMBAR.ALL.CTA ;  /* 0x0000000000007992 */ /* 0x0005ec0000008000 */
[----:B--2---:R-:W2:Y:S01]  /*36e0*/  FENCE.VIEW.ASYNC.S ;  /* 0x00000000000073c6 */ /* 0x004ea20000000000 */
[----:B------:R-:W-:-:S04]  /*36f0*/  PRMT R0, RZ, 0x654, R0 ;  /* 0x00000654ff007816 */ /* 0x000fc80000000000 */
[----:B--2---:R2:W-:Y:S01]  /*3700*/  SYNCS.ARRIVE.TRANS64.RED.A1T0 RZ, [R0+URZ], RZ ;  /* 0x000000ff00ff79a7 */ /* 0x0045e200081004ff */
[----:B-1----:R-:W-:Y:S01]  /*3710*/  LOP3.LUT P1, RZ, R6, 0x1, RZ, 0xc0, !PT ;  /* 0x0000000106ff7812 */ /* 0x002fe2000782c0ff */
[----:B--2---:R-:W-:-:S12]  /*3720*/  BRA.U UP2, `(.L_x_67) ;  /* 0x0000000502587547 */ /* 0x004fd8000b800000 */
[----:B------:R-:W1:Y:S01]  /*3730*/  LDCU UR5, c[0x0][0x38c] ;  /* 0x00007180ff0577ac */ /* 0x000e620008000800 */
[----:B------:R-:W-:Y:S02]  /*3740*/  PLOP3.LUT P2, PT, PT, PT, PT, 0x80, 0x8 ;  /* 0x000000000008781c */ /* 0x000fe40003f4f070 */
[----:B------:R-:W-:Y:S01]  /*3750*/  SHF.L.U32 R5, R9, 0x1f, RZ ;  /* 0x0000001f09057819 */ /* 0x000fe200000006ff */
[----:B------:R-:W-:Y:S02]  /*3760*/  ULEA UR19, UR17, UR11, 0x3 ;  /* 0x0000000b11137291 */ /* 0x000fe4000f8e18ff */
[----:B------:R-:W-:Y:S02]  /*3770*/  UIMAD UR20, UR17, 0xc0, UR18 ;  /* 0x000000c0111478a4 */ /* 0x000fe4000f8e0212 */
[----:B-1----:R-:W-:-:S06]  /*3780*/  UISETP.GE.AND UP0, UPT, UR5, 0x1, UPT ;  /* 0x000000010500788c */ /* 0x002fcc000bf06270 */
[----:B------:R-:W-:-:S05]  /*3790*/  PLOP3.LUT P0, PT, PT, PT, UP0, 0x80, 0x8 ;  /* 0x000000000008781c */ /* 0x000fca0003f0f008 */
[----:B------:R-:W-:-:S08]  /*37a0*/  @UP0 ULEA UR5, UR16, UR11, 0x3 ;  /* 0x0000000b10050291 */ /* 0x000fd0000f8e18ff */
[----:B------:R-:W-:-:S04]  /*37b0*/  @P0 SHF.L.U32 R0, R2, 0x1f, RZ ;  /* 0x0000001f02000819 */ /* 0x000fc800000006ff */
[----:B------:R1:W2:Y:S01]  /*37c0*/  @P0 SYNCS.PHASECHK.TRANS64.TRYWAIT P2, [UR5], R0 ;  /* 0x00000000ff0005a7 */ /* 0x0002a20008041105 */
[----:B------:R-:W3:Y:S02]  /*37d0*/  SYNCS.PHASECHK.TRANS64.TRYWAIT P0, [UR19+0xa0], R5 ;  /* 0x0000a005ff0075a7 */ /* 0x000ee40008001113 */
[----:B-123--:R-:W-:Y:S05]  /*37e0*/  @!P0 BRA `(.L_x_68) ;  /* 0x0000007000988947 */ /* 0x00efea0003800000 */
.L_x_153:
[----:B------:R-:W-:Y:S01]  /*37f0*/  UMOV UR22, UR15 ;  /* 0x0000000f00167c82 */ /* 0x000fe20008000000 */
[----:B------:R-:W-:Y:S05]  /*3800*/  BRA.U !UP0, `(.L_x_69) ;  /* 0x0000000508107547 */ /* 0x000fea000b800000 */
[----:B------:R-:W-:Y:S02]  /*3810*/  UIADD3 UR22, UPT, UPT, UR23, UR15, URZ ;  /* 0x0000000f17167290 */ /* 0x000fe4000fffe0ff */
[----:B------:R-:W-:Y:S01]  /*3820*/  UPLOP3.LUT UP3, UPT, UPT, UPT, UPT, 0x40, 0x4 ;  /* 0x000000000004789c */ /* 0x000fe20003f6e870 */
[----:B------:R-:W-:Y:S01]  /*3830*/  UMOV UR21, UR10 ;  /* 0x0000000a00157c82 */ /* 0x000fe20008000000 */
[----:B------:R-:W-:-:S09]  /*3840*/  UMOV UR5, UR16 ;  /* 0x0000001000057c82 */ /* 0x000fd20008000000 */
.L_x_72:
[----:B--2---:R-:W-:Y:S01]  /*3850*/  ULEA UR26, UR5, UR11, 0x3 ;  /* 0x0000000b051a7291 */ /* 0x004fe2000f8e18ff */
[----:B---3--:R-:W-:Y:S11]  /*3860*/  @P2 BRA `(.L_x_70) ;  /* 0x00000000000c2947 */ /* 0x008ff60003800000 */
[----:B-1----:R-:W-:Y:S04]  /*3870*/  SHF.L.U32 R5, R2, 0x1f, RZ ;  /* 0x0000001f02057819 */ /* 0x002fe800000006ff */
[----:B------:R-:W1:Y:S02]  /*3880*/  SYNCS.PHASECHK.TRANS64.TRYWAIT P0, [UR26], R5 ;  /* 0x00000005ff0075a7 */ /* 0x000e64000800111a */
[----:B-1----:R-:W-:Y:S05]  /*3890*/  @!P0 BRA `(.L_x_71) ;  /* 0x0000007000848947 */ /* 0x002fea0003800000 */
.L_x_70:
[----:B------:R-:W-:Y:S01]  /*38a0*/  UISETP.NE.AND UP0, UPT, UR21, 0x1, UPT ;  /* 0x000000011500788c */ /* 0x000fe2000bf05270 */
[----:B------:R-:W-:Y:S01]  /*38b0*/  PLOP3.LUT P2, PT, PT, PT, PT, 0x80, 0x8 ;  /* 0x000000000008781c */ /* 0x000fe20003f4f070 */
[----:B------:R-:W-:Y:S02]  /*38c0*/  UIADD3 UR16, UPT, UPT, UR5, 0x1, URZ ;  /* 0x0000000105107890 */ /* 0x000fe4000fffe0ff */
[----:B------:R-:W-:Y:S02]  /*38d0*/  UIMAD UR6, UR5, 0x600, UR4 ;  /* 0x00000600050678a4 */ /* 0x000fe4000f8e0204 */
[----:B------:R-:W-:Y:S01]  /*38e0*/  UISETP.NE.AND UP1, UPT, UR16, 0x3, UPT ;  /* 0x000000031000788c */ /* 0x000fe2000bf25270 */
[----:B------:R-:W-:Y:S01]  /*38f0*/  PLOP3.LUT P0, PT, PT, PT, UP0, 0x80, 0x8 ;  /* 0x000000000008781c */ /* 0x000fe20003f0f008 */
[----:B------:R-:W-:Y:S02]  /*3900*/  ULEA UR70, UR5, UR14, 0xb ;  /* 0x0000000e05467291 */ /* 0x000fe4000f8e58ff */
[----:B------:R-:W-:Y:S02]  /*3910*/  USEL UR42, URZ, 0x1, UP1 ;  /* 0x00000001ff2a7887 */ /* 0x000fe40008800000 */
[----:B------:R-:W-:Y:S02]  /*3920*/  USEL UR16, UR16, URZ, UP1 ;  /* 0x000000ff10107287 */ /* 0x000fe40008800000 */
[----:B------:R-:W-:Y:S02]  /*3930*/  UIADD3 UR68, UPT, UPT, UR6, 0x2, URZ ;  /* 0x0000000206447890 */ /* 0x000fe4000fffe0ff */
[----:B------:R-:W-:Y:S01]  /*3940*/  @UP0 ULEA UR27, UR16, UR11, 0x3 ;  /* 0x0000000b101b0291 */ /* 0x000fe2000f8e18ff */
[----:B------:R-:W-:Y:S01]  /*3950*/  LOP3.LUT R2, R2, UR42, RZ, 0x3c, !PT ;  /* 0x0000002a02027c12 */ /* 0x000fe2000f8e3cff */
[----:B------:R-:W-:Y:S02]  /*3960*/  UIADD3 UR66, UPT, UPT, UR70, 0x2, URZ ;  /* 0x0000000246427890 */ /* 0x000fe4000fffe0ff */
[----:B------:R-:W-:Y:S01]  /*3970*/  UIADD3 UR64, UPT, UPT, UR6, 0x4, URZ ;  /* 0x0000000406407890 */ /* 0x000fe2000fffe0ff */
[----:B-1----:R-:W-:Y:S01]  /*3980*/  @P0 SHF.L.U32 R0, R2, 0x1f, RZ ;  /* 0x0000001f02000819 */ /* 0x002fe200000006ff */
[----:B------:R-:W-:Y:S02]  /*3990*/  UIADD3 UR62, UPT, UPT, UR70, 0x4, URZ ;  /* 0x00000004463e7890 */ /* 0x000fe4000fffe0ff */
[----:B------:R-:W-:Y:S01]  /*39a0*/  UIADD3 UR60, UPT, UPT, UR6, 0x6, URZ ;  /* 0x00000006063c7890 */ /* 0x000fe2000fffe0ff */
[----:B------:R2:W3:Y:S01]  /*39b0*/  @P0 SYNCS.PHASECHK.TRANS64.TRYWAIT P2, [UR27], R0 ;  /* 0x00000000ff0005a7 */ /* 0x0004e2000804111b */
[----:B------:R-:W-:Y:S02]  /*39c0*/  UIADD3 UR58, UPT, UPT, UR70, 0x6, URZ ;  /* 0x00000006463a7890 */ /* 0x000fe4000fffe0ff */
        /* <DEDUP_REMOVED lines=10> */
[----:B------:R-:W-:Y:S02]  /*3a70*/  UIADD3 UR21, UPT, UPT, UR21, -0x1, URZ ;  /* 0xffffffff15157890 */ /* 0x000fe4000fffe0ff */
[----:B------:R-:W-:Y:S01]  /*3a80*/  UISETP.NE.AND UP0, UPT, UR15, UR22, UPT ;  /* 0x000000160f00728c */ /* 0x000fe2000bf05270 */
[----:B------:R-:W-:Y:S01]  /*3a90*/  UMOV UR7, 0x40004040 ;  /* 0x4000404000077882 */ /* 0x000fe20000000000 */
[----:B------:R-:W-:Y:S01]  /*3aa0*/  UMOV UR71, 0x40004040 ;  /* 0x4000404000477882 */ /* 0x000fe20000000000 */
[----:B------:R-:W-:Y:S01]  /*3ab0*/  UMOV UR69, 0x40004040 ;  /* 0x4000404000457882 */ /* 0x000fe20000000000 */
[----:B------:R2:W-:Y:S01]  /*3ac0*/  UTCIMMA.2CTA gdesc[UR70], gdesc[UR6], tmem[UR20], tmem[UR34], idesc[UR35], UP3 ;  /* 0x00ff2206460075ea */ /* 0x0005e20009a00114 */
[----:B------:R-:W-:Y:S01]  /*3ad0*/  UPLOP3.LUT UP3, UPT, UPT, UPT, UPT, 0x80, 0x8 ;  /* 0x000000000008789c */ /* 0x000fe20003f6f070 */
[----:B------:R-:W-:Y:S01]  /*3ae0*/  UMOV UR67, 0x40004040 ;  /* 0x4000404000437882 */ /* 0x000fe20000000000 */
[----:B------:R-:W-:Y:S01]  /*3af0*/  UMOV UR65, 0x40004040 ;  /* 0x4000404000417882 */ /* 0x000fe20000000000 */
[----:B------:R2:W-:Y:S01]  /*3b00*/  UTCIMMA.2CTA gdesc[UR66], gdesc[UR68], tmem[UR20], tmem[UR32], idesc[UR33], UPT ;  /* 0x00ff2044420075ea */ /* 0x0005e2000ba00114 */
        /* <DEDUP_REMOVED lines=14> */
[----:B------:R-:W-:Y:S01]  /*3bf0*/  UMOV UR43, 0x40004040 ;  /* 0x40004040002b7882 */ /* 0x000fe20000000000 */
[----:B------:R2:W-:Y:S01]  /*3c00*/  UTCIMMA.2CTA gdesc[UR46], gdesc[UR48], tmem[UR20], tmem[UR38], idesc[UR39], UPT ;  /* 0x00ff26302e0075ea */ /* 0x0005e2000ba00114 */
[----:B------:R2:W-:Y:S01]  /*3c10*/  UTCIMMA.2CTA gdesc[UR42], gdesc[UR44], tmem[UR20], tmem[UR36], idesc[UR37], UPT ;  /* 0x00ff242c2a0075ea */ /* 0x0005e2000ba00114 */
[----:B------:R2:W-:Y:S01]  /*3c20*/  UTCBAR.2CTA.MULTICAST [UR26], URZ, UR13 ;  /* 0x000000ff1a0073e9 */ /* 0x0005e2000820080d */
[----:B------:R-:W-:Y:S01]  /*3c30*/  UMOV UR5, UR16 ;  /* 0x0000001000057c82 */ /* 0x000fe20008000000 */
[----:B------:R-:W-:Y:S05]  /*3c40*/  BRA.U UP0, `(.L_x_72) ;  /* 0xfffffffd00007547 */ /* 0x000fea000b83ffff */
.L_x_69:
[----:B------:R-:W-:Y:S01]  /*3c50*/  UIADD3 UR19, UPT, UPT, UR19, 0x90, URZ ;  /* 0x0000009013137890 */ /* 0x000fe2000fffe0ff */
[----:B------:R-:W-:-:S08]  /*3c60*/  UMOV UR15, UR22 ;  /* 0x00000016000f7c82 */ /* 0x000fd00008000000 */
[----:B------:R4:W-:Y:S01]  /*3c70*/  UTCBAR.2CTA.MULTICAST [UR19], URZ, UR12 ;  /* 0x000000ff130073e9 */ /* 0x0009e2000820080c */
[----:B------:R-:W-:Y:S02]  /*3c80*/  NOP ;  /* 0x0000000000007918 */ /* 0x000fe40000000000 */
.L_x_67:
[----:B------:R-:W-:Y:S01]  /*3c90*/  UIADD3 UR17, UPT, UPT, UR17, 0x1, URZ ;  /* 0x0000000111117890 */ /* 0x000fe2000fffe0ff */
[----:B------:R-:W-:-:S03]  /*3ca0*/  ISETP.NE.AND P0, PT, R8, 0x2, PT ;  /* 0x000000020800780c */ /* 0x000fc60003f05270 */
[----:B------:R-:W-:Y:S01]  /*3cb0*/  UISETP.NE.AND UP0, UPT, UR17, 0x2, UPT ;  /* 0x000000021100788c */ /* 0x000fe2000bf05270 */
[----:B-12---:R-:W-:Y:S02]  /*3cc0*/  SEL R0, RZ, 0x1, P0 ;  /* 0x00000001ff007807 */ /* 0x006fe40000000000 */
[----:B------:R-:W-:Y:S01]  /*3cd0*/  SEL R8, R8, RZ, P0 ;  /* 0x000000ff08087207 */ /* 0x000fe20000000000 */
[----:B------:R-:W-:Y:S01]  /*3ce0*/  USEL UR5, URZ, 0x1, UP0 ;  /* 0x00000001ff057887 */ /* 0x000fe20008000000 */
[----:B------:R-:W-:Y:S01]  /*3cf0*/  LOP3.LUT R3, R3, R0, RZ, 0x3c, !PT ;  /* 0x0000000003037212 */ /* 0x000fe200078e3cff */
[----:B------:R-:W-:-:S04]  /*3d00*/  USEL UR17, UR17, URZ, UP0 ;  /* 0x000000ff11117287 */ /* 0x000fc80008000000 */
[----:B------:R-:W-:Y:S01]  /*3d10*/  LOP3.LUT R9, R9, UR5, RZ, 0x3c, !PT ;  /* 0x0000000509097c12 */ /* 0x000fe2000f8e3cff */
[----:B------:R-:W-:Y:S07]  /*3d20*/  @P1 BRA `(.L_x_73) ;  /* 0xfffffff800381947 */ /* 0x000fee000383ffff */
[----:B------:R-:W1:Y:S01]  /*3d30*/  S2UR UR4, SR_CgaCtaId ;  /* 0x00000000000479c3 */ /* 0x000e620000008800 */
[----:B------:R-:W-:Y:S01]  /*3d40*/  ELECT P0, URZ, PT ;  /* 0x0000000000ff782f */ /* 0x000fe20003800000 */
[----:B------:R-:W-:Y:S01]  /*3d50*/  HFMA2 R0, -RZ, RZ, 0, 5.9604644775390625e-08 ;  /* 0x00000001ff007431 */ /* 0x000fe200000001ff */
[----:B------:R-:W-:-:S05]  /*3d60*/  UMOV UR5, 0x40 ;  /* 0x0000004000057882 */ /* 0x000fca0000000000 */
[----:B------:R-:W-:Y:S01]  /*3d70*/  UVIRTCOUNT.DEALLOC.SMPOOL 0x80 ;  /* 0x000000800000784c */ /* 0x000fe20000000000 */
[----:B------:R-:W-:Y:S02]  /*3d80*/  UISETP.NE.AND UP0, UPT, UR9, URZ, UPT ;  /* 0x000000ff0900728c */ /* 0x000fe4000bf05270 */
[----:B-1----:R-:W-:-:S09]  /*3d90*/  ULEA UR4, UR4, UR5, 0x18 ;  /* 0x0000000504047291 */ /* 0x002fd2000f8ec0ff */
[----:B------:R1:W-:Y:S01]  /*3da0*/  @P0 STS.U8 [UR4+0x1c], R0 ;  /* 0x00001c00ff000988 */ /* 0x0003e20008000004 */
[----:B------:R-:W-:Y:S05]  /*3db0*/  BRA.U UP0, `(.L_x_74) ;  /* 0x0000000100587547 */ /* 0x000fea000b800000 */
[----:B------:R-:W-:Y:S01]  /*3dc0*/  UIADD3 UR6, UPT, UPT, UR11, 0xa0, URZ ;  /* 0x000000a00b067890 */ /* 0x000fe2000fffe0ff */
[----:B------:R-:W-:-:S03]  /*3dd0*/  SHF.L.U32 R3, R9, 0x1f, RZ ;  /* 0x0000001f09037819 */ /* 0x000fc600000006ff */
[----:B------:R-:W-:-:S09]  /*3de0*/  ULEA UR5, UR17, UR6, 0x3 ;  /* 0x0000000611057291 */ /* 0x000fd2000f8e18ff */
[----:B------:R-:W2:Y:S02]  /*3df0*/  SYNCS.PHASECHK.TRANS64.TRYWAIT P0, [UR5], R3 ;  /* 0x00000003ff0075a7 */ /* 0x000ea40008001105 */
[----:B--2---:R-:W-:Y:S05]  /*3e00*/  @!P0 BRA `(.L_x_75) ;  /* 0x0000006c00408947 */ /* 0x004fea0003800000 */
.L_x_156:
[----:B------:R-:W-:-:S04]  /*3e10*/  UIADD3 UR7, UPT, UPT, UR17, 0x1, URZ ;  /* 0x0000000111077890 */ /* 0x000fc8000fffe0ff */
[----:B------:R-:W-:-:S04]  /*3e20*/  UISETP.NE.AND UP1, UPT, UR7, 0x2, UPT ;  /* 0x000000020700788c */ /* 0x000fc8000bf25270 */
[----:B------:R-:W-:Y:S02]  /*3e30*/  USEL UR5, URZ, 0x1, UP1 ;  /* 0x00000001ff057887 */ /* 0x000fe40008800000 */
[----:B------:R-:W-:-:S04]  /*3e40*/  USEL UR7, UR7, URZ, UP1 ;  /* 0x000000ff07077287 */ /* 0x000fc80008800000 */
[----:B------:R-:W-:Y:S01]  /*3e50*/  ULEA UR7, UR7, UR6, 0x3 ;  /* 0x0000000607077291 */ /* 0x000fe2000f8e18ff */
[----:B-1----:R-:W-:-:S04]  /*3e60*/  LOP3.LUT R3, R9, UR5, RZ, 0x3c, !PT ;  /* 0x0000000509037c12 */ /* 0x002fc8000f8e3cff */
[----:B------:R-:W-:Y:S01]  /*3e70*/  SHF.L.U32 R3, R3, 0x1f, RZ ;  /* 0x0000001f03037819 */ /* 0x000fe200000006ff */
[----:B------:R-:W-:-:S04]  /*3e80*/  IMAD.U32 R0, RZ, RZ, UR7 ;  /* 0x00000007ff007e24 */ /* 0x000fc8000f8e00ff */
[----:B------:R1:W2:Y:S03]  /*3e90*/  SYNCS.PHASECHK.TRANS64.TRYWAIT P0, [R0+URZ], R3 ;  /* 0x00000003000075a7 */ /* 0x0002a600080011ff */
[----:B--2---:R-:W-:Y:S05]  /*3ea0*/  @!P0 NANOSLEEP.SYNCS 0x989680 ;  /* 0x009896800000895d */ /* 0x004fea0003900000 */
[----:B------:R-:W2:Y:S02]  /*3eb0*/  @!P0 SYNCS.PHASECHK.TRANS64 P0, [R0+URZ], R3 ;  /* 0x00000003000085a7 */ /* 0x000ea400080010ff */
[----:B--2---:R-:W-:Y:S05]  /*3ec0*/  @P0 BRA `(.L_x_76) ;  /* 0x0000000000200947 */ /* 0x004fea0003800000 */
.L_x_77:
[----:B--2---:R2:W1:Y:S02]  /*3ed0*/  SYNCS.PHASECHK.TRANS64.TRYWAIT P0, [R0+URZ], R3 ;  /* 0x00000003000075a7 */ /* 0x00446400080011ff */
[----:B-1----:R-:W-:Y:S05]  /*3ee0*/  @!P0 NANOSLEEP.SYNCS 0x989680 ;  /* 0x009896800000895d */ /* 0x002fea0003900000 */
[----:B------:R-:W1:Y:S02]  /*3ef0*/  @!P0 SYNCS.PHASECHK.TRANS64 P0, [R0+URZ], R3 ;  /* 0x00000003000085a7 */ /* 0x000e6400080010ff */
[----:B-1----:R-:W-:Y:S05]  /*3f00*/  @!P0 BRA `(.L_x_77) ;  /* 0xfffffffc00f08947 */ /* 0x002fea000383ffff */
[----:B------:R-:W-:Y:S05]  /*3f10*/  BRA `(.L_x_76) ;  /* 0x00000000000c7947 */ /* 0x000fea0003800000 */
.L_x_74:
[----:B------:R-:W-:-:S04]  /*3f20*/  UIADD3 UR5, UPT, UPT, UR11, 0xd0, URZ ;  /* 0x000000d00b057890 */ /* 0x000fc8000fffe0ff */
[----:B------:R-:W-:-:S09]  /*3f30*/  UPRMT UR5, UR8, 0x654, UR5 ;  /* 0x0000065408057896 */ /* 0x000fd20008000005 */
[----:B------:R-:W-:Y:S03]  /*3f40*/  SYNCS.ARRIVE.TRANS64.RED.A1T0 RZ, [UR5], RZ ;  /* 0x000000ffffff79a7 */ /* 0x000fe60008100405 */
.L_x_76:
[----:B-12---:R-:W-:Y:S01]  /*3f50*/  SHF.L.U32 R3, RZ, 0x1f, RZ ;  /* 0x0000001fff037819 */ /* 0x006fe200000006ff */
[----:B------:R-:W-:Y:S01]  /*3f60*/  UIADD3 UR5, UPT, UPT, UR11, 0xd0, URZ ;  /* 0x000000d00b057890 */ /* 0x000fe2000fffe0ff */
[----:B------:R-:W-:Y:S02]  /*3f70*/  PLOP3.LUT P0, PT, PT, PT, UP0, 0x80, 0x8 ;  /* 0x000000000008781c */ /* 0x000fe40003f0f008 */
[----:B------:R-:W1:Y:S02]  /*3f80*/  SYNCS.PHASECHK.TRANS64.TRYWAIT P1, [UR11+0xd0], R3 ;  /* 0x0000d003ff0075a7 */ /* 0x000e64000802110b */
[----:B-1----:R-:W-:Y:S09]  /*3f90*/  @!P1 BRA `(.L_x_78) ;  /* 0x0000006800f49947 */ /* 0x002ff20003800000 */
.L_x_158:
[----:B------:R-:W-:Y:S02]  /*3fa0*/  @!UP0 UPRMT UR5, UR8, 0x654, UR5 ;  /* 0x0000065408058896 */ /* 0x000fe40008000005 */
[----:B------:R-:W-:Y:S01]  /*3fb0*/  ULOP3.LUT UR6, UR18, 0xffff, URZ, 0xc0, !UPT ;  /* 0x0000ffff12067892 */ /* 0x000fe2000f8ec0ff */
[----:B------:R-:W-:-:S03]  /*3fc0*/  UMOV UR8, 0xffff ;  /* 0x0000ffff00087882 */ /* 0x000fc60000000000 */
[----:B------:R-:W-:-:S03]  /*3fd0*/  USHF.R.U32.HI UR6, URZ, 0x5, UR6 ;  /* 0x00000005ff067899 */ /* 0x000fc60008011606 */
[----:B------:R-:W-:Y:S01]  /*3fe0*/  @!P0 SYNCS.ARRIVE.TRANS64.RED.A1T0 RZ, [UR5], RZ ;  /* 0x000000ffffff89a7 */ /* 0x000fe20008100405 */
[----:B------:R-:W-:Y:S01]  /*3ff0*/  NOP ;  /* 0x0000000000007918 */ /* 0x000fe20000000000 */
[----:B-1----:R-:W1:Y:S01]  /*4000*/  LDS R0, [UR4+0x14] ;  /* 0x00001404ff007984 */ /* 0x002e620008000800 */
[----:B------:R-:W-:Y:S01]  /*4010*/  USHF.L.U32 UR8, UR8, UR6, URZ ;  /* 0x0000000608087299 */ /* 0x000fe200080006ff */
[----:B------:R-:W-:Y:S02]  /*4020*/  UMOV UR5, 0x1 ;  /* 0x0000000100057882 */ /* 0x000fe40000000000 */
[----:B------:R-:W-:-:S03]  /*4030*/  USHF.L.U32 UR5, UR5, UR6, URZ ;  /* 0x0000000605057299 */ /* 0x000fc600080006ff */
[----:B-1----:R-:W-:-:S04]  /*4040*/  LOP3.LUT R0, R0, UR8, RZ, 0xc0, !PT ;  /* 0x0000000800007c12 */ /* 0x002fc8000f8ec0ff */
[----:B------:R-:W-:-:S13]  /*4050*/  ISETP.NE.AND P0, PT, R0, UR8, PT ;  /* 0x0000000800007c0c */ /* 0x000fda000bf05270 */
[----:B------:R-:W-:Y:S05]  /*4060*/  @P0 BRA `(.L_x_79) ;  /* 0x0000000000580947 */ /* 0x000fea0003800000 */
[----:B------:R-:W1:Y:S02]  /*4070*/  LDS R0, [UR4+0x18] ;  /* 0x00001804ff007984 */ /* 0x000e640008000800 */
[----:B-1----:R-:W-:-:S04]  /*4080*/  LOP3.LUT R0, R0, UR5, RZ, 0xc0, !PT ;  /* 0x0000000500007c12 */ /* 0x002fc8000f8ec0ff */
[----:B------:R-:W-:-:S13]  /*4090*/  ISETP.NE.AND P0, PT, R0, UR5, PT ;  /* 0x0000000500007c0c */ /* 0x000fda000bf05270 */
[----:B------:R-:W-:Y:S05]  /*40a0*/  @P0 BRA `(.L_x_80) ;  /* 0x00000000003c0947 */ /* 0x000fea0003800000 */
[----:B------:R-:W1:Y:S01]  /*40b0*/  S2R R2, SR_LANEID ;  /* 0x0000000000027919 */ /* 0x000e620000000000 */
[----:B------:R-:W-:Y:S01]  /*40c0*/  ULOP3.LUT UR8, URZ, UR8, URZ, 0x33, !UPT ;  /* 0x00000008ff087292 */ /* 0x000fe2000f8e33ff */
[----:B------:R-:W-:Y:S01]  /*40d0*/  LOP3.LUT R4, RZ, UR5, RZ, 0x33, !PT ;  /* 0x00000005ff047c12 */ /* 0x000fe2000f8e33ff */
[----:B------:R-:W-:Y:S02]  /*40e0*/  VOTEU.ANY UR7, UPT, PT ;  /* 0x0000000000077886 */ /* 0x000fe400038e0100 */
[----:B------:R-:W-:Y:S01]  /*40f0*/  UFLO.U32 UR7, UR7 ;  /* 0x00000007000772bd */ /* 0x000fe200080e0000 */
[----:B------:R-:W2:Y:S01]  /*4100*/  REDUX UR5, R4 ;  /* 0x00000000040573c4 */ /* 0x000ea20000000000 */
[----:B------:R-:W-:-:S06]  /*4110*/  IMAD.U32 R0, RZ, RZ, UR8 ;  /* 0x00000008ff007e24 */ /* 0x000fcc000f8e00ff */
[----:B------:R1:W-:Y:S01]  /*4120*/  UTCATOMSWS.AND URZ, UR8 ;  /* 0x0000000800ff79e3 */ /* 0x0003e20008000000 */
[----:B------:R-:W3:Y:S01]  /*4130*/  REDUX UR6, R0 ;  /* 0x00000000000673c4 */ /* 0x000ee20000000000 */
[----:B-1----:R-:W-:Y:S01]  /*4140*/  ISETP.EQ.U32.AND P0, PT, R2, UR7, PT ;  /* 0x0000000702007c0c */ /* 0x002fe2000bf02070 */
[----:B--2---:R-:W-:Y:S01]  /*4150*/  IMAD.U32 R2, RZ, RZ, UR5 ;  /* 0x00000005ff027e24 */ /* 0x004fe2000f8e00ff */
[----:B---3--:R-:W-:-:S11]  /*4160*/  MOV R3, UR6 ;  /* 0x0000000600037c02 */ /* 0x008fd60008000f00 */
[----:B------:R1:W-:Y:S04]  /*4170*/  @P0 ATOMS.AND RZ, [UR4+0x14], R3 ;  /* 0x00001403ffff098c */ /* 0x0003e8000a800004 */
[----:B------:R1:W-:Y:S01]  /*4180*/  @P0 ATOMS.AND RZ, [UR4+0x18], R2 ;  /* 0x00001802ffff098c */ /* 0x0003e2000a800004 */
[----:B------:R-:W-:Y:S05]  /*4190*/  BRA `(.L_x_81) ;  /* 0x0000000000147947 */ /* 0x000fea0003800000 */
.L_x_80:
[----:B------:R-:W-:Y:S02]  /*41a0*/  MOV R2, 0x41c0 ;  /* 0x000041c000027802 */ /* 0x000fe40000000f00 */
[----:B---345:R-:W-:Y:S05]  /*41b0*/  CALL.REL.NOINC `($__internal_0_$__cuda_sm10x_tcgen05_guardrail_trap_col_being_dealloced_not_returned_by_alloc) ;  /* 0x0000006c008c7944 */ /* 0x038fea0003c00000 */
[----:B------:R-:W-:Y:S05]  /*41c0*/  BRA `(.L_x_81) ;  /* 0x0000000000087947 */ /* 0x000fea0003800000 */
.L_x_79:
[----:B------:R-:W-:Y:S02]  /*41d0*/  MOV R2, 0x41f0 ;  /* 0x000041f000027802 */ /* 0x000fe40000000f00 */
[----:B---345:R-:W-:Y:S05]  /*41e0*/  CALL.REL.NOINC `($__internal_2_$__cuda_sm10x_tcgen05_guardrail_trap_unallocated_columns_being_dealloced) ;  /* 0x0000006c00987944 */ /* 0x038fea0003c00000 */
.L_x_81:
[----:B------:R-:W-:Y:S01]  /*41f0*/  NOP ;  /* 0x0000000000007918 */ /* 0x000fe20000000000 */
[----:B----4-:R-:W-:Y:S05]  /*4200*/  EXIT ;  /* 0x000000000000794d */ /* 0x010fea0003800000 */
.L_x_54:
[----:B------:R-:W-:-:S09]  /*4210*/  UISETP.NE.OR UP5, UPT, UR10, 0x3, !UP5 ;  /* 0x000000030a00788c */ /* 0x000fd2000efa5670 */
[----:B------:R-:W-:Y:S05]  /*4220*/  BRA.U UP5, `(.L_x_82) ;  /* 0x0000000d05ac7547 */ /* 0x000fea000b800000 */
[----:B------:R-:W1:Y:S01]  /*4230*/  LDCU.64 UR6, c[0x0][0x888] ;  /* 0x00011100ff0677ac */ /* 0x000e620008000a00 */
[----:B------:R-:W2:Y:S01]  /*4240*/  LDC R0, c[0x0][0xb30] ;  /* 0x0002cc00ff007b82 */ /* 0x000ea20000000800 */
[----:B------:R-:W-:Y:S02]  /*4250*/  HFMA2 R29, -RZ, RZ, 0, 0 ;  /* 0x00000000ff1d7431 */ /* 0x000fe400000001ff */
[----:B------:R-:W-:Y:S01]  /*4260*/  IMAD.MOV.U32 R31, RZ, RZ, 0x1 ;  /* 0x00000001ff1f7424 */ /* 0x000fe200078e00ff */
[----:B------:R-:W3:Y:S01]  /*4270*/  LDCU.64 UR4, c[0x0][0x890] ;  /* 0x00011200ff0477ac */ /* 0x000ee20008000a00 */
[----:B------:R-:W-:Y:S01]  /*4280*/  IMAD.MOV.U32 R30, RZ, RZ, RZ ;  /* 0x000000ffff1e7224 */ /* 0x000fe200078e00ff */
[----:B------:R-:W-:Y:S01]  /*4290*/  MOV R23, 0x2000 ;  /* 0x0000200000177802 */ /* 0x000fe20000000f00 */
[----:B------:R-:W-:Y:S01]  /*42a0*/  UPLOP3.LUT UP1, UPT, UPT, UPT, UPT, 0x40, 0x4 ;  /* 0x000000000004789c */ /* 0x000fe20003f2e870 */
[----:B------:R-:W4:Y:S08]  /*42b0*/  LDC R19, c[0x0][0x370] ;  /* 0x0000dc00ff137b82 */ /* 0x000f300000000800 */
[----:B------:R-:W4:Y:S01]  /*42c0*/  LDC R2, c[0x0][0xb0c] ;  /* 0x0002c300ff027b82 */ /* 0x000f220000000800 */
[----:B-1----:R-:W-:-:S03]  /*42d0*/  UISETP.NE.U32.AND UP2, UPT, UR6, URZ, UPT ;  /* 0x000000ff0600728c */ /* 0x002fc6000bf45070 */
[----:B------:R-:W-:Y:S01]  /*42e0*/  UMOV UR6, 0x400 ;  /* 0x0000040000067882 */ /* 0x000fe20000000000 */
[----:B------:R-:W-:Y:S02]  /*42f0*/  UISETP.NE.AND.EX UP2, UPT, UR7, URZ, UPT, UP2 ;  /* 0x000000ff0700728c */ /* 0x000fe4000bf45320 */
[----:B------:R-:W-:Y:S01]  /*4300*/  ULEA UR6, UR37, UR6, 0x18 ;  /* 0x0000000625067291 */ /* 0x000fe2000f8ec0ff */
[----:B------:R-:W1:Y:S01]  /*4310*/  LDC R18, c[0x0][0xb20] ;  /* 0x0002c800ff127b82 */ /* 0x000e620000000800 */
[----:B---3--:R-:W-:Y:S01]  /*4320*/  UISETP.NE.U32.AND UP3, UPT, UR4, URZ, UPT ;  /* 0x000000ff0400728c */ /* 0x008fe2000bf65070 */
[----:B--2---:R-:W-:Y:S01]  /*4330*/  ISETP.NE.AND P1, PT, R0, 0x1, PT ;  /* 0x000000010000780c */ /* 0x004fe20003f25270 */
[----:B------:R-:W-:Y:S02]  /*4340*/  UIADD3 UR7, UPT, UPT, UR6, 0x40, URZ ;  /* 0x0000004006077890 */ /* 0x000fe4000fffe0ff */
[----:B------:R-:W-:Y:S02]  /*4350*/  UIADD3 UR25, UPT, UPT, UR6, 0x30, URZ ;  /* 0x0000003006197890 */ /* 0x000fe4000fffe0ff */
[----:B------:R-:W-:Y:S01]  /*4360*/  UIADD3 UR17, UPT, UPT, UR6, 0x38, URZ ;  /* 0x0000003806117890 */ /* 0x000fe2000fffe0ff */
[----:B------:R-:W2:Y:S01]  /*4370*/  LDC.64 R32, c[0x0][0x348] ;  /* 0x0000d200ff207b82 */ /* 0x000ea20000000a00 */
[----:B------:R-:W-:-:S02]  /*4380*/  UPRMT UR7, UR37, 0x654, UR7 ;  /* 0x0000065425077896 */ /* 0x000fc40008000007 */
[----:B------:R-:W-:-:S05]  /*4390*/  UISETP.NE.AND.EX UP3, UPT, UR5, URZ, UPT, UP3 ;  /* 0x000000ff0500728c */ /* 0x000fca000bf65330 */
[----:B------:R-:W3:Y:S08]  /*43a0*/  LDC.64 R16, c[0x0][0xb10] ;  /* 0x0002c400ff107b82 */ /* 0x000ef00000000a00 */
[----:B------:R-:W1:Y:S08]  /*43b0*/  LDC.64 R6, c[0x0][0xb18] ;  /* 0x0002c600ff067b82 */ /* 0x000e700000000a00 */
[----:B------:R-:W1:Y:S08]  /*43c0*/  LDC.64 R4, c[0x0][0xb28] ;  /* 0x0002ca00ff047b82 */ /* 0x000e700000000a00 */
[----:B----4-:R-:W1:Y:S02]  /*43d0*/  LDC R22, c[0x0][0x374] ;  /* 0x0000dd00ff167b82 */ /* 0x010e640000000800 */
.L_x_92:
[C---:B------:R-:W-:Y:S02]  /*43e0*/  LEA R0, R30.reuse, UR6, 0x3 ;  /* 0x000000061e007c11 */ /* 0x040fe4000f8e18ff */
[----:B------:R-:W-:Y:S02]  /*43f0*/  SHF.L.U32 R3, R29, 0x1f, RZ ;  /* 0x0000001f1d037819 */ /* 0x000fe400000006ff */
[----:B------:R-:W-:Y:S02]  /*4400*/  LEA R24, R30, UR6, 0x4 ;  /* 0x000000061e187c11 */ /* 0x000fe4000f8e20ff */
[----:B----4-:R-:W4:Y:S02]  /*4410*/  SYNCS.PHASECHK.TRANS64.TRYWAIT P0, [R0+URZ+0x70], R3 ;  /* 0x00007003000075a7 */ /* 0x010f2400080011ff */
[----:B----4-:R-:W-:Y:S05]  /*4420*/  @!P0 BRA `(.L_x_83) ;  /* 0x0000006400e88947 */ /* 0x010fea0003800000 */
.L_x_159:
[----:B------:R-:W-:Y:S01]  /*4430*/  ISETP.GE.AND P0, PT, R72, 0x1, PT ;  /* 0x000000014800780c */ /* 0x000fe20003f06270 */
[----:B------:R-:W1:Y:S01]  /*4440*/  LDS.128 R24, [R24+0xe0] ;  /* 0x0000e00018187984 */ /* 0x000e620000000c00 */
[----:B----4-:R-:W-:Y:S01]  /*4450*/  VIADD R0, R0, 0x80 ;  /* 0x0000008000007836 */ /* 0x010fe20000000000 */
[----:B------:R-:W-:Y:S01]  /*4460*/  @!PT LDS RZ, [RZ] ;  /* 0x00000000fffff984 */ /* 0x000fe20000000800 */
[----:B------:R-:W-:Y:S01]  /*4470*/  @!PT LDS RZ, [RZ] ;  /* 0x00000000fffff984 */ /* 0x000fe20000000800 */
[----:B------:R-:W-:Y:S01]  /*4480*/  @!PT LDS RZ, [RZ] ;  /* 0x00000000fffff984 */ /* 0x000fe20000000800 */
[----:B------:R-:W-:Y:S01]  /*4490*/  @!PT LDS RZ, [RZ] ;  /* 0x00000000fffff984 */ /* 0x000fe20000000800 */
[----:B------:R4:W-:Y:S06]  /*44a0*/  MEMBAR.ALL.CTA ;  /* 0x0000000000007992 */ /* 0x0009ec0000008000 */
[----:B----4-:R-:W4:Y:S01]  /*44b0*/  FENCE.VIEW.ASYNC.S ;  /* 0x00000000000073c6 */ /* 0x010f220000000000 */
[----:B------:R-:W-:Y:S04]  /*44c0*/  PRMT R0, RZ, 0x654, R0 ;  /* 0x00000654ff007816 */ /* 0x000fe80000000000 */
[----:B----4-:R4:W-:Y:S01]  /*44d0*/  SYNCS.ARRIVE.TRANS64.RED.A1T0 RZ, [R0+URZ], RZ ;  /* 0x000000ff00ff79a7 */ /* 0x0109e200081004ff */
[----:B-1----:R-:W-:Y:S11]  /*44e0*/  LOP3.LUT P3, RZ, R26, 0x1, RZ, 0xc0, !PT ;  /* 0x000000011aff7812 */ /* 0x002ff6000786c0ff */
[----:B------:R-:W-:Y:S02]  /*44f0*/  @!UPT UIADD3 URZ, UPT, UPT, URZ, URZ, URZ ;  /* 0x000000fffffff290 */ /* 0x000fe4000fffe0ff */
[----:B------:R-:W-:Y:S02]  /*4500*/  @P3 MOV R13, R24 ;  /* 0x00000018000d3202 */ /* 0x000fe40000000f00 */
[----:B------:R-:W-:Y:S01]  /*4510*/  @P3 LOP3.LUT R8, R25, 0xffff, RZ, 0xc0, !PT ;  /* 0x0000ffff19083812 */ /* 0x000fe200078ec0ff */
[----:B----4-:R-:W-:Y:S06]  /*4520*/  @!P0 BRA `(.L_x_84) ;  /* 0x0000000000a48947 */ /* 0x010fec0003800000 */
[----:B------:R-:W-:Y:S01]  /*4530*/  IMAD.HI.U32 R35, R22, R7, RZ ;  /* 0x0000000716237227 */ /* 0x000fe200078e00ff */
[----:B------:R-:W-:Y:S02]  /*4540*/  ISETP.NE.AND P0, PT, R6, 0x1, PT ;  /* 0x000000010600780c */ /* 0x000fe40003f05270 */
[----:B------:R-:W-:Y:S01]  /*4550*/  ISETP.NE.AND P2, PT, R72, 0x1, PT ;  /* 0x000000014800780c */ /* 0x000fe20003f45270 */
[----:B---3--:R-:W-:Y:S01]  /*4560*/  IMAD.HI.U32 R34, R19, R16, RZ ;  /* 0x0000001013227227 */ /* 0x008fe200078e00ff */
[----:B------:R-:W-:Y:S02]  /*4570*/  SHF.R.U32.HI R35, RZ, R18, R35 ;  /* 0x00000012ff237219 */ /* 0x000fe40000011623 */
[----:B------:R-:W-:Y:S01]  /*4580*/  ISETP.NE.AND P4, PT, R2, 0x1, PT ;  /* 0x000000010200780c */ /* 0x000fe20003f85270 */
[----:B------:R-:W-:Y:S01]  /*4590*/  IMAD.HI.U32 R36, R13, R16, RZ ;  /* 0x000000100d247227 */ /* 0x000fe200078e00ff */
[----:B------:R-:W-:Y:S02]  /*45a0*/  SHF.R.U32.HI R34, RZ, R17, R34 ;  /* 0x00000011ff227219 */ /* 0x000fe40000011622 */
[----:B------:R-:W-:Y:S01]  /*45b0*/  SEL R3, R22, R35, !P0 ;  /* 0x0000002316037207 */ /* 0x000fe20004000000 */
[C---:B------:R-:W-:Y:S01]  /*45c0*/  IMAD.HI.U32 R35, R8.reuse, R7, RZ ;  /* 0x0000000708237227 */ /* 0x040fe200078e00ff */
[----:B------:R-:W-:Y:S02]  /*45d0*/  SEL R11, R19, R34, !P4 ;  /* 0x00000022130b7207 */ /* 0x000fe40006000000 */
[----:B------:R-:W-:Y:S01]  /*45e0*/  SHF.R.U32.HI R36, RZ, R17, R36 ;  /* 0x00000011ff247219 */ /* 0x000fe20000011624 */
[----:B------:R-:W-:Y:S01]  /*45f0*/  IMAD.HI.U32 R38, R3, R4, RZ ;  /* 0x0000000403267227 */ /* 0x000fe200078e00ff */
[----:B------:R-:W-:Y:S03]  /*4600*/  SHF.R.U32.HI R35, RZ, R18, R35 ;  /* 0x00000012ff237219 */ /* 0x000fe60000011623 */
[----:B------:R-:W-:Y:S01]  /*4610*/  IMAD.HI.U32 R34, R11, R4, RZ ;  /* 0x000000040b227227 */ /* 0x000fe200078e00ff */
[----:B------:R-:W-:Y:S02]  /*4620*/  @P2 SHF.R.U32.HI R3, RZ, R5, R38 ;  /* 0x00000005ff032219 */ /* 0x000fe40000011626 */
[----:B------:R-:W-:Y:S02]  /*4630*/  SEL R9, R8, R35, !P0 ;  /* 0x0000002308097207 */ /* 0x000fe40004000000 */
[----:B------:R-:W-:Y:S01]  /*4640*/  @P2 SHF.R.U32.HI R11, RZ, R5, R34 ;  /* 0x00000005ff0b2219 */ /* 0x000fe20000011622 */
[C---:B------:R-:W-:Y:S01]  /*4650*/  IMAD R10, R72.reuse, R3, RZ ;  /* 0x00000003480a7224 */ /* 0x040fe200078e02ff */
[----:B------:R-:W-:Y:S01]  /*4660*/  SEL R3, R13, R36, !P4 ;  /* 0x000000240d037207 */ /* 0x000fe20006000000 */
[C---:B------:R-:W-:Y:S03]  /*4670*/  IMAD.HI.U32 R14, R9.reuse, R4, RZ ;  /* 0x00000004090e7227 */ /* 0x040fe600078e00ff */
[----:B------:R-:W-:Y:S01]  /*4680*/  ISETP.GE.AND P0, PT, R9, R10, PT ;  /* 0x0000000a0900720c */ /* 0x000fe20003f06270 */
[C---:B------:R-:W-:Y:S01]  /*4690*/  IMAD R12, R72.reuse, R11, RZ ;  /* 0x0000000b480c7224 */ /* 0x040fe200078e02ff */
[-C--:B------:R-:W-:Y:S04]  /*46a0*/  SHF.R.U32.HI R14, RZ, R5.reuse, R14 ;  /* 0x00000005ff0e7219 */ /* 0x080fe8000001160e */
[----:B------:R-:W-:Y:S02]  /*46b0*/  ISETP.GE.OR P0, PT, R3, R12, P0 ;  /* 0x0000000c0300720c */ /* 0x000fe40000706670 */
[----:B------:R-:W-:Y:S05]  /*46c0*/  SEL R15, R9, R14, !P2 ;  /* 0x0000000e090f7207 */ /* 0x000fea0005000000 */
[----:B------:R-:W-:Y:S04]  /*46d0*/  IMAD.MOV R14, RZ, RZ, -R15 ;  /* 0x000000ffff0e7224 */ /* 0x000fe800078e0a0f */
[----:B------:R-:W-:Y:S02]  /*46e0*/  IMAD R14, R72, R14, R9 ;  /* 0x0000000e480e7224 */ /* 0x000fe400078e0209 */
[C---:B------:R-:W-:Y:S05]  /*46f0*/  @!P0 IMAD.HI.U32 R10, R3.reuse, R4, RZ ;  /* 0x00000004030a8227 */ /* 0x040fea00078e00ff */
[----:B------:R-:W-:Y:S04]  /*4700*/  @!P0 SHF.R.U32.HI R10, RZ, R5, R10 ;  /* 0x00000005ff0a8219 */ /* 0x000fe8000001160a */
[----:B------:R-:W-:Y:S01]  /*4710*/  @!P0 SEL R0, R3, R10, !P2 ;  /* 0x0000000a03008207 */ /* 0x000fe20005000000 */
[----:B------:R-:W-:Y:S03]  /*4720*/  IMAD.MOV R10, RZ, RZ, -R3 ;  /* 0x000000ffff0a7224 */ /* 0x000fe600078e0a03 */
[----:B------:R-:W-:Y:S01]  /*4730*/  @!P0 IADD3 R15, PT, PT, R15, -R0, RZ ;  /* 0x800000000f0f8210 */ /* 0x000fe20007ffe0ff */
[----:B------:R-:W-:Y:S01]  /*4740*/  @!P0 IMAD R0, R11, R14, R0 ;  /* 0x0000000e0b008224 */ /* 0x000fe200078e0200 */
[----:B------:R-:W-:Y:S01]  /*4750*/  IADD3 R11, PT, PT, -R9, RZ, RZ ;  /* 0x000000ff090b7210 */ /* 0x000fe20007ffe1ff */
[----:B------:R-:W-:Y:S02]  /*4760*/  IMAD R13, R2, R10, R13 ;  /* 0x0000000a020d7224 */ /* 0x000fe400078e020d */
[----:B------:R-:W-:Y:S02]  /*4770*/  @!P0 IMAD R9, R15, R72, R3 ;  /* 0x000000480f098224 */ /* 0x000fe400078e0203 */
[----:B------:R-:W-:Y:S02]  /*4780*/  @!P0 IMAD.MOV.U32 R3, RZ, RZ, R0 ;  /* 0x000000ffff038224 */ /* 0x000fe400078e0000 */
[----:B------:R-:W-:Y:S02]  /*4790*/  IMAD R8, R6, R11, R8 ;  /* 0x0000000b06087224 */ /* 0x000fe400078e0208 */
[----:B------:R-:W-:Y:S02]  /*47a0*/  IMAD R13, R3, R2, R13 ;  /* 0x00000002030d7224 */ /* 0x000fe400078e020d */
[----:B------:R-:W-:Y:S02]  /*47b0*/  IMAD R8, R9, R6, R8 ;  /* 0x0000000609087224 */ /* 0x000fe400078e0208 */
.L_x_84:
[----:B------:R-:W-:Y:S05]  /*47c0*/  BRA.U UP1, `(.L_x_85) ;  /* 0x0000000101107547 */ /* 0x000fea000b800000 */
[----:B------:R-:W-:Y:S04]  /*47d0*/  MOV R0, UR14 ;  /* 0x0000000e00007c02 */ /* 0x000fe80008000f00 */
[----:B------:R-:W-:Y:S04]  /*47e0*/  SHF.L.U32 R3, R0, 0x1f, RZ ;  /* 0x0000001f00037819 */ /* 0x000fe800000006ff */
[----:B------:R-:W1:Y:S02]  /*47f0*/  SYNCS.PHASECHK.TRANS64.TRYWAIT P0, [UR6+0x68], R3 ;  /* 0x00006803ff0075a7 */ /* 0x000e640008001106 */
[----:B-1----:R-:W-:Y:S05]  /*4800*/  @!P0 BRA `(.L_x_86) ;  /* 0x0000006400048947 */ /* 0x002fea0003800000 */
.L_x_85:
[----:B------:R-:W-:Y:S02]  /*4810*/  R2UR UR27, R21 ;  /* 0x00000000151b72ca */ /* 0x000fe400000e0000 */
[----:B------:R-:W-:Y:S02]  /*4820*/  R2UR UR26, R20 ;  /* 0x00000000141a72ca */ /* 0x000fe400000e0000 */
[----:B------:R-:W-:Y:S02]  /*4830*/  ISETP.NE.U32.AND P2, PT, RZ, UR4, PT ;  /* 0x00000004ff007c0c */ /* 0x000fe4000bf45070 */
[----:B------:R-:W-:Y:S02]  /*4840*/  SHF.L.U32 R12, R31, 0x1f, RZ ;  /* 0x0000001f1f0c7819 */ /* 0x000fe400000006ff */
[----:B------:R-:W-:Y:S05]  /*4850*/  ISETP.NE.AND.EX P2, PT, RZ, UR5, PT, P2 ;  /* 0x00000005ff007c0c */ /* 0x000fea000bf45320 */
[----:B------:R-:W-:Y:S02]  /*4860*/  USHF.L.U32 UR27, UR27, 0x7, URZ ;  /* 0x000000071b1b7899 */ /* 0x000fe400080006ff */
[----:B------:R-:W-:Y:S01]  /*4870*/  UIMAD UR26, UR26, 0xc0, URZ ;  /* 0x000000c01a1a78a4 */ /* 0x000fe2000f8e02ff */
[----:B------:R-:W-:Y:S11]  /*4880*/  BRA.U !UP3, `(.L_x_87) ;  /* 0x000000010b347547 */ /* 0x000ff6000b800000 */
[----:B------:R-:W-:Y:S01]  /*4890*/  UPLOP3.LUT UP0, UPT, UPT, UPT, UP2, 0x80, 0x8 ;  /* 0x000000000008789c */ /* 0x000fe20003f0f020 */
[----:B-1----:R-:W-:Y:S02]  /*48a0*/  HFMA2 R0, -RZ, RZ, 0, 5.9604644775390625e-08 ;  /* 0x00000001ff007431 */ /* 0x002fe400000001ff */
[----:B------:R-:W-:Y:S03]  /*48b0*/  IMAD.MOV.U32 R151, RZ, RZ, 0x1 ;  /* 0x00000001ff977424 */ /* 0x000fe600078e00ff */
[----:B------:R-:W-:Y:S05]  /*48c0*/  PLOP3.LUT P0, PT, PT, PT, UP0, 0x80, 0x8 ;  /* 0x000000000008781c */ /* 0x000fea0003f0f008 */
[----:B------:R-:W1:Y:S01]  /*48d0*/  @UP0 LDCU.64 UR10, c[0x0][0x888] ;  /* 0x00011100ff0a07ac */ /* 0x000e620008000a00 */
[----:B------:R-:W-:Y:S07]  /*48e0*/  @UP0 UIMAD UR8, UR36, UR4, URZ ;  /* 0x00000004240802a4 */ /* 0x000fee000f8e02ff */
[----:B------:R-:W-:Y:S01]  /*48f0*/  @!P0 PRMT R151, R0, 0x7610, R151 ;  /* 0x0000761000978816 */ /* 0x000fe20000000097 */
[----:B-1----:R-:W-:Y:S03]  /*4900*/  @UP0 UIMAD.WIDE UR10, UR8, 0x4, UR10 ;  /* 0x00000004080a08a5 */ /* 0x002fe6000f8e020a */
[----:B------:R-:W1:Y:S03]  /*4910*/  @!UP0 LDCU UR8, c[0x0][0x880] ;  /* 0x00011000ff0887ac */ /* 0x000e660008000800 */
[----:B------:R-:W-:Y:S01]  /*4920*/  IMAD.U32 R10, RZ, RZ, UR10 ;  /* 0x0000000aff0a7e24 */ /* 0x000fe2000f8e00ff */
[----:B------:R-:W-:Y:S05]  /*4930*/  MOV R11, UR11 ;  /* 0x0000000b000b7c02 */ /* 0x000fea0008000f00 */
[----:B-----5:R4:W5:Y:S02]  /*4940*/  @P0 LDG.E R80, desc[UR46][R10.64] ;  /* 0x0000002e0a500981 */ /* 0x020964000c1e1900 */
[----:B-1--4-:R-:W-:Y:S07]  /*4950*/  @!P0 IMAD.U32 R80, RZ, RZ, UR8 ;  /* 0x00000008ff508e24 */ /* 0x012fee000f8e00ff */
.L_x_87:
[----:B-----5:R-:W-:Y:S01]  /*4960*/  @!P2 ISETP.EQ.AND P0, PT, R80, RZ, PT ;  /* 0x000000ff5000a20c */ /* 0x020fe20003f02270 */
[----:B------:R-:W-:Y:S01]  /*4970*/  @!UPT UIADD3 URZ, UPT, UPT, URZ, URZ, URZ ;  /* 0x000000fffffff290 */ /* 0x000fe2000fffe0ff */
[----:B------:R-:W-:Y:S11]  /*4980*/  @!P2 BRA `(.L_x_88) ;  /* 0x000000000014a947 */ /* 0x000ff60003800000 */
[----:B------:R-:W-:Y:S02]  /*4990*/  LOP3.LUT P2, RZ, R151, 0xff, RZ, 0xc0, !PT ;  /* 0x000000ff97ff7812 */ /* 0x000fe4000784c0ff */
[----:B------:R-:W-:Y:S04]  /*49a0*/  PLOP3.LUT P0, PT, PT, PT, UP0, 0x80, 0x8 ;  /* 0x000000000008781c */ /* 0x000fe80003f0f008 */
[----:B------:R-:W-:Y:S07]  /*49b0*/  PLOP3.LUT P0, PT, P0, PT, PT, 0x8, 0x80 ;  /* 0x000000000080781c */ /* 0x000fee000070e170 */
[----:B------:R-:W-:Y:S11]  /*49c0*/  @P2 ISETP.EQ.AND P0, PT, R80, RZ, PT ;  /* 0x000000ff5000220c */ /* 0x000ff60003f02270 */
[----:B------:R-:W-:Y:S02]  /*49d0*/  @!UPT UIADD3 URZ, UPT, UPT, URZ, URZ, URZ ;  /* 0x000000fffffff290 */ /* 0x000fe4000fffe0ff */
.L_x_88:
[----:B------:R-:W4:Y:S01]  /*49e0*/  SYNCS.PHASECHK.TRANS64.TRYWAIT P2, [UR6+0x48], R12 ;  /* 0x0000480cff0075a7 */ /* 0x000f220008041106 */
[----:B------:R-:W-:Y:S04]  /*49f0*/  ELECT P4, URZ, PT ;  /* 0x0000000000ff782f */ /* 0x000fe80003880000 */
[----:B------:R-:W-:Y:S11]  /*4a00*/  PLOP3.LUT P4, PT, P0, P4, PT, 0xf2, 0x2f ;  /* 0x00000000002f781c */ /* 0x000ff60000789e72 */
[----:B------:R-:W-:Y:S02]  /*4a10*/  @!UPT UIADD3 URZ, UPT, UPT, URZ, URZ, URZ ;  /* 0x000000fffffff290 */ /* 0x000fe4000fffe0ff */
[----:B--2---:R-:W-:Y:S05]  /*4a20*/  @!P4 IADD3 R9, P0, PT, R32, 0x580, RZ ;  /* 0x000005802009c810 */ /* 0x004fea0007f1e0ff */
[----:B-1----:R-:W-:Y:S01]  /*4a30*/  @!P4 IMAD.X R0, RZ, RZ, R33, P0 ;  /* 0x000000ffff00c224 */ /* 0x002fe200000e0621 */
[----:B----4-:R-:W-:Y:S07]  /*4a40*/  @!P2 BRA `(.L_x_89) ;  /* 0x00000060008ca947 */ /* 0x010fee0003800000 */
.L_x_162:
[----:B------:R-:W-:Y:S01]  /*4a50*/  @!P4 R2UR UR8, R0 ;  /* 0x000000000008c2ca */ /* 0x000fe200000e0000 */
[----:B------:R-:W-:Y:S01]  /*4a60*/  VOTEU.ALL UP1, P4 ;  /* 0x0000000000ff7886 */ /* 0x000fe20002020000 */
[----:B------:R-:W-:Y:S01]  /*4a70*/  @!P4 R2UR UR9, R9 ;  /* 0x000000000909c2ca */ /* 0x000fe200000e0000 */
[----:B------:R-:W-:Y:S01]  /*4a80*/  @!P4 IMAD.MOV.U32 R0, RZ, RZ, 0x2000 ;  /* 0x00002000ff00c424 */ /* 0x000fe200078e00ff */
[----:B------:R-:W-:Y:S01]  /*4a90*/  UMOV UR10, 0x0 ;  /* 0x00000000000a7882 */ /* 0x000fe20000000000 */
[----:B------:R-:W-:Y:S01]  /*4aa0*/  UMOV UR11, 0x10000000 ;  /* 0x10000000000b7882 */ /* 0x000fe20000000000 */
[----:B------:R-:W-:Y:S01]  /*4ab0*/  @!UP1 UIADD3 UR24, UPT, UPT, UR6, 0x200, URZ ;  /* 0x0000020006189890 */ /* 0x000fe2000fffe0ff */
[----:B------:R-:W-:Y:S01]  /*4ac0*/  @!P4 IADD3 R21, P0, PT, R32, 0x580, RZ ;  /* 0x000005802015c810 */ /* 0x000fe20007f1e0ff */
[----:B------:R-:W-:Y:S01]  /*4ad0*/  VOTEU.ALL UP1, P4 ;  /* 0x0000000000ff7886 */ /* 0x000fe20002020000 */
[----:B------:R-:W-:Y:S03]  /*4ae0*/  UMOV UR28, UR36 ;  /* 0x00000024001c7c82 */ /* 0x000fe60008000000 */
[----:B------:R-:W-:Y:S02]  /*4af0*/  @!P4 IMAD.X R20, RZ, RZ, R33, P0 ;  /* 0x000000ffff14c224 */ /* 0x000fe400000e0621 */
[----:B------:R-:W-:Y:S01]  /*4b00*/  IMAD.U32 R11, RZ, RZ, UR8 ;  /* 0x00000008ff0b7e24 */ /* 0x000fe2000f8e00ff */
[----:B------:R-:W-:Y:S01]  /*4b10*/  UPRMT UR8, UR37, 0x654, UR25 ;  /* 0x0000065425087896 */ /* 0x000fe20008000019 */
[----:B------:R-:W-:Y:S03]  /*4b20*/  IMAD.U32 R10, RZ, RZ, UR9 ;  /* 0x00000009ff0a7e24 */ /* 0x000fe6000f8e00ff */
[----:B------:R-:W-:Y:S02]  /*4b30*/  @!P4 R2UR UR13, R11 ;  /* 0x000000000b0dc2ca */ /* 0x000fe400000e0000 */
[----:B------:R-:W-:Y:S11]  /*4b40*/  @!P4 R2UR UR12, R10 ;  /* 0x000000000a0cc2ca */ /* 0x000ff600000e0000 */
[----:B------:R-:W-:Y:S02]  /*4b50*/  @!UPT UIADD3 URZ, UPT, UPT, URZ, URZ, URZ ;  /* 0x000000fffffff290 */ /* 0x000fe4000fffe0ff */
[----:B------:R2:W-:Y:S01]  /*4b60*/  @!UP1 UTMALDG.3D [UR24], [UR12], desc[UR10] ;  /* 0x00000a180c0095b4 */ /* 0x0005e20008011000 */
[----:B------:R2:W-:Y:S01]  /*4b70*/  @!P4 SYNCS.ARRIVE.TRANS64.RED.A0TR RZ, [UR6+0x30], R0 ;  /* 0x00003000ffffc9a7 */ /* 0x0005e20008300406 */
[----:B------:R-:W-:Y:S01]  /*4b80*/  SYNCS.ARRIVE.TRANS64.RED.A1T0 RZ, [UR8], RZ ;  /* 0x000000ffffff79a7 */ /* 0x000fe20008100408 */
[----:B------:R-:W4:Y:S02]  /*4b90*/  SYNCS.PHASECHK.TRANS64.TRYWAIT P2, [UR6+0x50], R12 ;  /* 0x0000500cff0075a7 */ /* 0x000f240008041106 */
[----:B--2-4-:R-:W-:Y:S05]  /*4ba0*/  @!P2 BRA `(.L_x_90) ;  /* 0x00000060004ca947 */ /* 0x014fea0003800000 */
.L_x_164:
[----:B------:R-:W2:Y:S01]  /*4bb0*/  LDC.64 R14, c[0x0][0xb10] ;  /* 0x0002c400ff0e7b82 */ /* 0x000ea20000000a00 */
[----:B------:R-:W-:Y:S01]  /*4bc0*/  @!P4 R2UR UR8, R20 ;  /* 0x000000001408c2ca */ /* 0x000fe200000e0000 */
[----:B------:R-:W-:Y:S01]  /*4bd0*/  VOTEU.ALL UP1, P4 ;  /* 0x0000000000ff7886 */ /* 0x000fe20002020000 */
[----:B------:R-:W-:Y:S01]  /*4be0*/  @!P4 R2UR UR9, R21 ;  /* 0x000000001509c2ca */ /* 0x000fe200000e0000 */
[----:B------:R-:W-:Y:S01]  /*4bf0*/  UMOV UR10, 0x0 ;  /* 0x00000000000a7882 */ /* 0x000fe20000000000 */
[----:B------:R-:W-:Y:S03]  /*4c00*/  UMOV UR11, 0x10000000 ;  /* 0x10000000000b7882 */ /* 0x000fe60000000000 */
[----:B------:R-:W4:Y:S01]  /*4c10*/  LDC.64 R10, c[0x0][0xb18] ;  /* 0x0002c600ff0a7b82 */ /* 0x000f220000000a00 */
[----:B------:R-:W-:Y:S01]  /*4c20*/  @!UP1 UIADD3 UR18, UPT, UPT, UR26, 0x40, URZ ;  /* 0x000000401a129890 */ /* 0x000fe2000fffe0ff */
[----:B------:R-:W-:Y:S01]  /*4c30*/  @P3 SHF.R.U32.HI R28, RZ, 0x10, R25 ;  /* 0x00000010ff1c3819 */ /* 0x000fe20000011619 */
[----:B------:R-:W-:Y:S01]  /*4c40*/  @!UP1 UIADD3 UR16, UPT, UPT, UR6, 0x2200, URZ ;  /* 0x0000220006109890 */ /* 0x000fe2000fffe0ff */
[----:B------:R-:W-:Y:S01]  /*4c50*/  VIADD R30, R30, 0x1 ;  /* 0x000000011e1e7836 */ /* 0x000fe20000000000 */
[----:B------:R-:W-:Y:S03]  /*4c60*/  VOTEU.ALL UP1, P4 ;  /* 0x0000000000ff7886 */ /* 0x000fe60002020000 */
[----:B------:R-:W5:Y:S01]  /*4c70*/  @!P1 LDC R0, c[0x0][0xb20] ;  /* 0x0002c800ff009b82 */ /* 0x000f620000000800 */
[----:B------:R-:W-:Y:S01]  /*4c80*/  UMOV UR19, UR27 ;  /* 0x0000001b00137c82 */ /* 0x000fe20008000000 */
[----:B------:R-:W-:Y:S01]  /*4c90*/  IMAD.U32 R21, RZ, RZ, UR8 ;  /* 0x00000008ff157e24 */ /* 0x000fe2000f8e00ff */
[----:B------:R-:W-:Y:S05]  /*4ca0*/  UMOV UR20, UR36 ;  /* 0x0000002400147c82 */ /* 0x000fea0008000000 */
[----:B-1----:R-:W1:Y:S01]  /*4cb0*/  @!P1 LDC R3, c[0x0][0xb0c] ;  /* 0x0002c300ff039b82 */ /* 0x002e620000000800 */
[----:B------:R-:W-:Y:S01]  /*4cc0*/  IMAD.U32 R20, RZ, RZ, UR9 ;  /* 0x00000009ff147e24 */ /* 0x000fe2000f8e00ff */
[----:B------:R-:W-:Y:S01]  /*4cd0*/  UPRMT UR8, UR37, 0x654, UR17 ;  /* 0x0000065425087896 */ /* 0x000fe20008000011 */
[----:B------:R-:W-:Y:S03]  /*4ce0*/  @!P4 R2UR UR13, R21 ;  /* 0x00000000150dc2ca */ /* 0x000fe600000e0000 */
[----:B------:R-:W-:Y:S01]  /*4cf0*/  @!P4 R2UR UR12, R20 ;  /* 0x00000000140cc2ca */ /* 0x000fe200000e0000 */
[----:B------:R-:W-:Y:S11]  /*4d00*/  @!P4 IMAD.MOV.U32 R20, RZ, RZ, 0x2000 ;  /* 0x00002000ff14c424 */ /* 0x000ff600078e00ff */
[----:B------:R-:W-:Y:S01]  /*4d10*/  @!UPT UIADD3 URZ, UPT, UPT, URZ, URZ, URZ ;  /* 0x000000fffffff290 */ /* 0x000fe2000fffe0ff */
[----:B------:R1:W-:Y:S01]  /*4d20*/  @!UP1 UTMALDG.3D [UR16], [UR12], desc[UR10] ;  /* 0x00000a100c0095b4 */ /* 0x0003e20008011000 */
[----:B------:R1:W-:Y:S02]  /*4d30*/  @!P4 SYNCS.ARRIVE.TRANS64.RED.A0TR RZ, [UR6+0x38], R20 ;  /* 0x00003814ffffc9a7 */ /* 0x0003e40008300406 */
[----:B-1----:R-:W-:Y:S01]  /*4d40*/  @!P1 ISETP.NE.AND P2, PT, R3, 0x1, PT ;  /* 0x000000010300980c */ /* 0x002fe20003f45270 */
[C---:B--2---:R-:W-:Y:S01]  /*4d50*/  @!P1 IMAD.HI.U32 R14, R13.reuse, R14, RZ ;  /* 0x0000000e0d0e9227 */ /* 0x044fe200078e00ff */
[----:B----4-:R-:W-:Y:S03]  /*4d60*/  @!P1 ISETP.NE.AND P0, PT, R10, 0x1, PT ;  /* 0x000000010a00980c */ /* 0x010fe60003f05270 */
[C---:B------:R-:W-:Y:S01]  /*4d70*/  @!P1 IMAD.HI.U32 R11, R8.reuse, R11, RZ ;  /* 0x0000000b080b9227 */ /* 0x040fe200078e00ff */
[----:B------:R-:W-:Y:S04]  /*4d80*/  @!P1 SHF.R.U32.HI R14, RZ, R15, R14 ;  /* 0x0000000fff0e9219 */ /* 0x000fe8000001160e */
[----:B-----5:R-:W-:Y:S01]  /*4d90*/  @!P1 SHF.R.U32.HI R9, RZ, R0, R11 ;  /* 0x00000000ff099219 */ /* 0x020fe2000001160b */
[----:B------:R-:W-:Y:S01]  /*4da0*/  SYNCS.ARRIVE.TRANS64.RED.A1T0 RZ, [UR8], RZ ;  /* 0x000000ffffff79a7 */ /* 0x000fe20008100408 */
[----:B------:R-:W-:Y:S02]  /*4db0*/  @!P1 SEL R14, R13, R14, !P2 ;  /* 0x0000000e0d0e9207 */ /* 0x000fe40005000000 */
[----:B------:R-:W-:Y:S01]  /*4dc0*/  @!P1 SEL R9, R8, R9, !P0 ;  /* 0x0000000908099207 */ /* 0x000fe20004000000 */
[----:B------:R-:W1:Y:S04]  /*4dd0*/  SYNCS.PHASECHK.TRANS64.TRYWAIT P5, [UR6+0x58], R12 ;  /* 0x0000580cff0075a7 */ /* 0x000e6800080a1106 */
[----:B------:R-:W-:Y:S02]  /*4de0*/  @!P1 IMAD.IADD R0, R9, 0x1, -R14 ;  /* 0x0000000109009824 */ /* 0x000fe400078e0a0e */
[----:B------:R-:W-:Y:S02]  /*4df0*/  @!P1 IMAD.IADD R9, R14, 0x1, -R9 ;  /* 0x000000010e099824 */ /* 0x000fe400078e0a09 */
[----:B------:R-:W-:Y:S02]  /*4e00*/  @!P1 IMAD R13, R0, R3, R13 ;  /* 0x00000003000d9224 */ /* 0x000fe400078e020d */
[----:B------:R-:W-:Y:S01]  /*4e10*/  @!P1 IMAD R8, R9, R10, R8 ;  /* 0x0000000a09089224 */ /* 0x000fe200078e0208 */
[----:B-1----:R-:W-:Y:S06]  /*4e20*/  @!P5 BRA `(.L_x_91) ;  /* 0x0000005c00c4d947 */ /* 0x002fec0003800000 */
.L_x_166:
[----:B-1----:R-:W-:Y:S01]  /*4e30*/  @!P4 IADD3 R3, P0, PT, R32, 0x580, RZ ;  /* 0x000005802003c810 */ /* 0x002fe20007f1e0ff */
[----:B------:R-:W-:Y:S01]  /*4e40*/  VOTEU.ALL UP1, P4 ;  /* 0x0000000000ff7886 */ /* 0x000fe20002020000 */
[----:B------:R-:W-:Y:S01]  /*4e50*/  UMOV UR20, 0x0 ;  /* 0x0000000000147882 */ /* 0x000fe20000000000 */
[----:B------:R-:W-:Y:S01]  /*4e60*/  UMOV UR21, 0x10000000 ;  /* 0x1000000000157882 */ /* 0x000fe20000000000 */
[----:B------:R-:W-:Y:S01]  /*4e70*/  @!P4 R2UR UR9, R3 ;  /* 0x000000000309c2ca */ /* 0x000fe200000e0000 */
[----:B------:R-:W-:Y:S01]  /*4e80*/  @!P4 IMAD.X R0, RZ, RZ, R33, P0 ;  /* 0x000000ffff00c224 */ /* 0x000fe200000e0621 */
[----:B------:R-:W-:Y:S01]  /*4e90*/  @!UP1 UIADD3 UR10, UPT, UPT, UR26, 0x80, URZ ;  /* 0x000000801a0a9890 */ /* 0x000fe2000fffe0ff */
[----:B------:R-:W-:Y:S01]  /*4ea0*/  ISETP.NE.AND P0, PT, R30, 0x2, PT ;  /* 0x000000021e00780c */ /* 0x000fe20003f05270 */
[----:B------:R-:W-:Y:S01]  /*4eb0*/  UMOV UR11, UR27 ;  /* 0x0000001b000b7c82 */ /* 0x000fe20008000000 */
[----:B------:R-:W-:Y:S01]  /*4ec0*/  UMOV UR12, UR36 ;  /* 0x00000024000c7c82 */ /* 0x000fe20008000000 */
[----:B------:R-:W-:Y:S01]  /*4ed0*/  @!P4 R2UR UR8, R0 ;  /* 0x000000000008c2ca */ /* 0x000fe200000e0000 */
[----:B------:R-:W-:Y:S01]  /*4ee0*/  IMAD.IADD R20, R8, 0x1, R150 ;  /* 0x0000000108147824 */ /* 0x000fe200078e0296 */
[----:B------:R-:W-:Y:S01]  /*4ef0*/  @P3 R2UR UR36, R28 ;  /* 0x000000001c2432ca */ /* 0x000fe200000e0000 */
[----:B------:R-:W-:Y:S01]  /*4f00*/  IMAD.IADD R21, R13, 0x1, R152 ;  /* 0x000000010d157824 */ /* 0x000fe200078e0298 */
[----:B------:R-:W-:Y:S02]  /*4f10*/  SEL R0, RZ, 0x1, P0 ;  /* 0x00000001ff007807 */ /* 0x000fe40000000000 */
[----:B------:R-:W-:Y:S01]  /*4f20*/  LOP3.LUT R31, R31, 0x1, RZ, 0x3c, !PT ;  /* 0x000000011f1f7812 */ /* 0x000fe200078e3cff */
[----:B------:R-:W-:Y:S01]  /*4f30*/  IMAD.U32 R10, RZ, RZ, UR9 ;  /* 0x00000009ff0a7e24 */ /* 0x000fe2000f8e00ff */
[----:B------:R-:W-:Y:S01]  /*4f40*/  @!UP1 UIADD3 UR9, UPT, UPT, UR6, 0x40, URZ ;  /* 0x0000004006099890 */ /* 0x000fe2000fffe0ff */
[----:B------:R-:W-:Y:S02]  /*4f50*/  LOP3.LUT R29, R29, R0, RZ, 0x3c, !PT ;  /* 0x000000001d1d7212 */ /* 0x000fe400078e3cff */
[----:B------:R-:W-:Y:S02]  /*4f60*/  SEL R30, R30, RZ, P0 ;  /* 0x000000ff1e1e7207 */ /* 0x000fe40000000000 */
[----:B------:R-:W-:Y:S01]  /*4f70*/  IMAD.U32 R11, RZ, RZ, UR8 ;  /* 0x00000008ff0b7e24 */ /* 0x000fe2000f8e00ff */
[----:B------:R-:W-:Y:S01]  /*4f80*/  @!P4 R2UR UR18, R10 ;  /* 0x000000000a12c2ca */ /* 0x000fe200000e0000 */
[----:B------:R-:W-:Y:S01]  /*4f90*/  @!UP1 UIADD3 UR8, UPT, UPT, UR6, 0x4200, URZ ;  /* 0x0000420006089890 */ /* 0x000fe2000fffe0ff */
[----:B------:R-:W-:Y:S02]  /*4fa0*/  VOTEU.ALL UP1, P4 ;  /* 0x0000000000ff7886 */ /* 0x000fe40002020000 */
[----:B------:R-:W-:Y:S11]  /*4fb0*/  @!P4 R2UR UR19, R11 ;  /* 0x000000000b13c2ca */ /* 0x000ff600000e0000 */
[----:B------:R-:W-:Y:S02]  /*4fc0*/  @!UPT UIADD3 URZ, UPT, UPT, URZ, URZ, URZ ;  /* 0x000000fffffff290 */ /* 0x000fe4000fffe0ff */
[----:B------:R4:W-:Y:S01]  /*4fd0*/  @!UP1 UTMALDG.3D [UR8], [UR18], desc[UR20] ;  /* 0x00001408120095b4 */ /* 0x0009e20008011000 */
[----:B------:R4:W-:Y:S01]  /*4fe0*/  @!P4 SYNCS.ARRIVE.TRANS64.RED.A0TR RZ, [UR6+0x40], R23 ;  /* 0x00004017ffffc9a7 */ /* 0x0009e20008300406 */
[----:B------:R-:W-:Y:S01]  /*4ff0*/  UPLOP3.LUT UP1, UPT, UPT, UPT, UPT, 0x80, 0x8 ;  /* 0x000000000008789c */ /* 0x000fe20003f2f070 */
[----:B------:R-:W-:Y:S01]  /*5000*/  SYNCS.ARRIVE.TRANS64.RED.A1T0 RZ, [UR7], RZ ;  /* 0x000000ffffff79a7 */ /* 0x000fe20008100407 */
[----:B------:R-:W-:Y:S09]  /*5010*/  @P3 BRA `(.L_x_92) ;  /* 0xfffffff000f03947 */ /* 0x000ff2000383ffff */
[----:B------:R-:W-:-:S04]  /*5020*/  SHF.L.U32 R3, R31, 0x1f, RZ ;  /* 0x0000001f1f037819 */ /* 0x000fc800000006ff */
[----:B------:R-:W1:Y:S02]  /*5030*/  SYNCS.PHASECHK.TRANS64.TRYWAIT P0, [UR6+0x48], R3 ;  /* 0x00004803ff0075a7 */ /* 0x000e640008001106 */
[----:B-1----:R-:W-:Y:S05]  /*5040*/  @!P0 BRA `(.L_x_93) ;  /* 0x0000005c00548947 */ /* 0x002fea0003800000 */
.L_x_168:
[----:B------:R-:W2:Y:S02]  /*5050*/  SYNCS.PHASECHK.TRANS64.TRYWAIT P0, [UR6+0x50], R3 ;  /* 0x00005003ff0075a7 */ /* 0x000ea40008001106 */
[----:B--2---:R-:W-:Y:S05]  /*5060*/  @!P0 BRA `(.L_x_94) ;  /* 0x0000005c00648947 */ /* 0x004fea0003800000 */
.L_x_170:
[----:B-1----:R-:W-:-:S07]  /*5070*/  MOV R0, UR6 ;  /* 0x0000000600007c02 */ /* 0x002fce0008000f00 */
.L_x_95:
[----:B-1----:R-:W-:-:S04]  /*5080*/  SHF.L.U32 R3, R31, 0x1f, RZ ;  /* 0x0000001f1f037819 */ /* 0x002fc800000006ff */
[----:B------:R1:W2:Y:S03]  /*5090*/  SYNCS.PHASECHK.TRANS64.TRYWAIT P0, [R0+URZ+0x58], R3 ;  /* 0x00005803000075a7 */ /* 0x0002a600080011ff */
[----:B--2---:R-:W-:Y:S05]  /*50a0*/  @!P0 NANOSLEEP.SYNCS 0x989680 ;  /* 0x009896800000895d */ /* 0x004fea0003900000 */
[----:B------:R-:W2:Y:S02]  /*50b0*/  @!P0 SYNCS.PHASECHK.TRANS64 P0, [R0+URZ+0x58], R3 ;  /* 0x00005803000085a7 */ /* 0x000ea400080010ff */
[----:B--2-4-:R-:W-:Y:S05]  /*50c0*/  @P0 EXIT ;  /* 0x000000000000094d */ /* 0x014fea0003800000 */
[----:B------:R-:W-:Y:S05]  /*50d0*/  BRA `(.L_x_95) ;  /* 0xfffffffc00e87947 */ /* 0x000fea000383ffff */
.L_x_82:
[----:B------:R-:W-:-:S06]  /*50e0*/  UISETP.GE.AND UP1, UPT, UR10, 0x4, UPT ;  /* 0x000000040a00788c */ /* 0x000fcc000bf26270 */
[----:B------:R-:W-:-:S13]  /*50f0*/  PLOP3.LUT P0, PT, PT, PT, UP1, 0x80, 0x8 ;  /* 0x000000000008781c */ /* 0x000fda0003f0f018 */
[----:B------:R-:W-:Y:S05]  /*5100*/  @!P0 EXIT ;  /* 0x000000000000894d */ /* 0x000fea0003800000 */
[----:B------:R-:W-:Y:S01]  /*5110*/  BAR.SYNC.DEFER_BLOCKING 0x6, 0xa0 ;  /* 0x0182800000007b1d */ /* 0x000fe20000010000 */
[C---:B------:R-:W-:Y:S01]  /*5120*/  IMAD.SHL.U32 R0, R166.reuse, 0x40, RZ ;  /* 0x00000040a6007824 */ /* 0x040fe200078e00ff */
[C---:B------:R-:W-:Y:S01]  /*5130*/  R2P PR, R166.reuse, 0x6 ;  /* 0x00000006a6007804 */ /* 0x040fe20000000000 */
[----:B------:R-:W-:Y:S01]  /*5140*/  IMAD.SHL.U32 R153, R166, 0x8, RZ ;  /* 0x00000008a6997824 */ /* 0x000fe200078e00ff */
[----:B------:R-:W-:Y:S01]  /*5150*/  CS2R R160, SRZ ;  /* 0x0000000000a07805 */ /* 0x000fe2000001ff00 */
[----:B------:R-:W-:Y:S01]  /*5160*/  IMAD.MOV.U32 R164, RZ, RZ, 0x20 ;  /* 0x00000020ffa47424 */ /* 0x000fe200078e00ff */
[----:B------:R-:W-:Y:S02]  /*5170*/  UMOV UR49, 0x400 ;  /* 0x0000040000317882 */ /* 0x000fe40000000000 */
[----:B------:R-:W1:Y:S01]  /*5180*/  LDC R157, c[0x0][0x370] ;  /* 0x0000dc00ff9d7b82 */ /* 0x000e620000000800 */
[----:B------:R-:W-:Y:S01]  /*5190*/  ULEA UR49, UR37, UR49, 0x18 ;  /* 0x0000003125317291 */ /* 0x000fe2000f8ec0ff */
[----:B------:R-:W-:Y:S01]  /*51a0*/  LOP3.LUT R4, R0, 0x180, RZ, 0xc0, !PT ;  /* 0x0000018000047812 */ /* 0x000fe200078ec0ff */
[----:B------:R-:W-:Y:S01]  /*51b0*/  IMAD.U32 R2, R166, 0x10000, RZ ;  /* 0x00010000a6027824 */ /* 0x000fe200078e00ff */
[----:B------:R-:W-:Y:S01]  /*51c0*/  SEL R164, R164, 0xffffffe0, !P2 ;  /* 0xffffffe0a4a47807 */ /* 0x000fe20005000000 */
[----:B------:R-:W-:Y:S01]  /*51d0*/  IMAD.MOV.U32 R165, RZ, RZ, 0x10 ;  /* 0x00000010ffa57424 */ /* 0x000fe200078e00ff */
[----:B------:R-:W-:Y:S01]  /*51e0*/  LOP3.LUT R153, R4, 0x30, R153, 0xf8, !PT ;  /* 0x0000003004997812 */ /* 0x000fe200078ef899 */
[----:B------:R-:W-:Y:S01]  /*51f0*/  IMAD.MOV.U32 R79, RZ, RZ, RZ ;  /* 0x000000ffff4f7224 */ /* 0x000fe200078e00ff */
[----:B------:R-:W2:Y:S01]  /*5200*/  LDC R74, c[0x0][0xb0c] ;  /* 0x0002c300ff4a7b82 */ /* 0x000ea20000000800 */
[----:B------:R-:W-:Y:S01]  /*5210*/  LOP3.LUT R2, R2, 0x600000, RZ, 0xc0, !PT ;  /* 0x0060000002027812 */ /* 0x000fe200078ec0ff */
[----:B------:R-:W-:Y:S01]  /*5220*/  IMAD.MOV.U32 R162, RZ, RZ, RZ ;  /* 0x000000ffffa27224 */ /* 0x000fe200078e00ff */
[----:B------:R-:W-:Y:S01]  /*5230*/  LOP3.LUT R153, R153, 0x1e40, R0, 0xf8, !PT ;  /* 0x00001e4099997812 */ /* 0x000fe200078ef800 */
[----:B------:R-:W-:Y:S01]  /*5240*/  IMAD.MOV.U32 R169, RZ, RZ, RZ ;  /* 0x000000ffffa97224 */ /* 0x000fe200078e00ff */
[----:B------:R-:W-:Y:S01]  /*5250*/  SEL R165, R165, 0xfffffff0, !P1 ;  /* 0xfffffff0a5a57807 */ /* 0x000fe20004800000 */
[----:B------:R-:W-:Y:S01]  /*5260*/  IMAD.MOV.U32 R159, RZ, RZ, RZ ;  /* 0x000000ffff9f7224 */ /* 0x000fe200078e00ff */
[----:B------:R-:W-:Y:S01]  /*5270*/  SHF.R.S32.HI R0, RZ, 0x4, R164 ;  /* 0x00000004ff007819 */ /* 0x000fe200000114a4 */
[----:B------:R-:W3:Y:S01]  /*5280*/  LDC R155, c[0x0][0xb20] ;  /* 0x0002c800ff9b7b82 */ /* 0x000ee20000000800 */
[----:B------:R-:W4:Y:S01]  /*5290*/  LDS R3, [UR49+0x100] ;  /* 0x00010031ff037984 */ /* 0x000f220008000800 */
[----:B------:R-:W-:Y:S01]  /*52a0*/  LOP3.LUT R166, R166, 0x60, RZ, 0xc0, !PT ;  /* 0x00000060a6a67812 */ /* 0x000fe200078ec0ff */
[----:B------:R-:W1:Y:S01]  /*52b0*/  LDCU.64 UR52, c[0x0][0x348] ;  /* 0x00006900ff3477ac */ /* 0x000e620008000a00 */
[----:B------:R-:W-:Y:S01]  /*52c0*/  LEA.HI.SX32 R163, R165, R0, 0x1c ;  /* 0x00000000a5a37211 */ /* 0x000fe200078fe2ff */
[----:B------:R-:W1:Y:S03]  /*52d0*/  LDCU.64 UR38, c[0x0][0x888] ;  /* 0x00011100ff2677ac */ /* 0x000e660008000a00 */
[----:B------:R-:W1:Y:S01]  /*52e0*/  LDC R73, c[0x0][0xb30] ;  /* 0x0002cc00ff497b82 */ /* 0x000e620000000800 */
[----:B------:R-:W1:Y:S01]  /*52f0*/  LDCU.64 UR44, c[0x0][0x890] ;  /* 0x00011200ff2c77ac */ /* 0x000e620008000a00 */
[----:B------:R-:W-:-:S06]  /*5300*/  UIADD3 UR48, UPT, UPT, UR49, 0x200, URZ ;  /* 0x0000020031307890 */ /* 0x000fcc000fffe0ff */
[----:B------:R-:W1:Y:S01]  /*5310*/  LDC.64 R148, c[0x0][0xb10] ;  /* 0x0002c400ff947b82 */ /* 0x000e620000000a00 */
[----:B------:R-:W-:Y:S01]  /*5320*/  UIADD3 UR50, UPT, UPT, UR49, 0x6200, URZ ;  /* 0x0000620031327890 */ /* 0x000fe2000fffe0ff */
[----:B------:R-:W-:-:S06]  /*5330*/  UMOV UR54, URZ ;  /* 0x000000ff00367c82 */ /* 0x000fcc0008000000 */
[----:B------:R-:W1:Y:S08]  /*5340*/  LDC.64 R70, c[0x0][0xb18] ;  /* 0x0002c600ff467b82 */ /* 0x000e700000000a00 */
[----:B------:R-:W1:Y:S08]  /*5350*/  LDC.64 R68, c[0x0][0xb28] ;  /* 0x0002ca00ff447b82 */ /* 0x000e700000000a00 */
[----:B------:R-:W1:Y:S01]  /*5360*/  LDC.64 R146, c[0x0][0x8b0] ;  /* 0x00022c00ff927b82 */ /* 0x000e620000000a00 */
[----:B----4-:R-:W-:-:S07]  /*5370*/  IMAD.IADD R2, R3, 0x1, R2 ;  /* 0x0000000103027824 */ /* 0x010fce00078e0202 */
[----:B------:R-:W4:Y:S08]  /*5380*/  LDC.64 R144, c[0x0][0x8a8] ;  /* 0x00022a00ff907b82 */ /* 0x000f300000000a00 */
[----:B--23--:R-:W1:Y:S02]  /*5390*/  LDC R156, c[0x0][0x374] ;  /* 0x0000dd00ff9c7b82 */ /* 0x00ce640000000800 */
.L_x_134:
[----:B------:R-:W-:Y:S02]  /*53a0*/  LEA R0, R169, UR49, 0x3 ;  /* 0x00000031a9007c11 */ /* 0x000fe4000f8e18ff */
[----:B------:R-:W-:Y:S02]  /*53b0*/  SHF.L.U32 R3, R161, 0x1f, RZ ;  /* 0x0000001fa1037819 */ /* 0x000fe400000006ff */
[----:B------:R-:W-:Y:S02]  /*53c0*/  LEA R16, R169, UR49, 0x4 ;  /* 0x00000031a9107c11 */ /* 0x000fe4000f8e20ff */
[----:B------:R-:W2:Y:S02]  /*53d0*/  SYNCS.PHASECHK.TRANS64.TRYWAIT P0, [R0+URZ+0x70], R3 ;  /* 0x00007003000075a7 */ /* 0x000ea400080011ff */
[----:B--2---:R-:W-:Y:S05]  /*53e0*/  @!P0 BRA `(.L_x_96) ;  /* 0x00000058009c8947 */ /* 0x004fea0003800000 */
.L_x_171:
[----:B------:R-:W3:Y:S01]  /*53f0*/  LDC.64 R14, c[0x0][0xb10] ;  /* 0x0002c400ff0e7b82 */ /* 0x000ee20000000a00 */
[----:B------:R-:W4:Y:S01]  /*5400*/  LDS.128 R16, [R16+0xe0] ;  /* 0x0000e00010107984 */ /* 0x000f220000000c00 */
[----:B-1----:R-:W-:Y:S01]  /*5410*/  ISETP.NE.AND P1, PT, R73, 0x1, PT ;  /* 0x000000014900780c */ /* 0x002fe20003f25270 */
[----:B--2---:R-:W-:Y:S01]  /*5420*/  VIADD R0, R0, 0x80 ;  /* 0x0000008000007836 */ /* 0x004fe20000000000 */
[----:B------:R-:W-:Y:S04]  /*5430*/  ISETP.GE.AND P0, PT, R72, 0x1, PT ;  /* 0x000000014800780c */ /* 0x000fe80003f06270 */
[----:B------:R-:W1:Y:S01]  /*5440*/  LDC.64 R12, c[0x0][0xb18] ;  /* 0x0002c600ff0c7b82 */ /* 0x000e620000000a00 */
[----:B------:R-:W-:Y:S01]  /*5450*/  PRMT R0, RZ, 0x654, R0 ;  /* 0x00000654ff007816 */ /* 0x000fe20000000000 */
[----:B------:R-:W-:Y:S01]  /*5460*/  @!PT LDS RZ, [RZ] ;  /* 0x00000000fffff984 */ /* 0x000fe20000000800 */
[----:B------:R-:W-:Y:S01]  /*5470*/  @!PT LDS RZ, [RZ] ;  /* 0x00000000fffff984 */ /* 0x000fe20000000800 */
[----:B------:R-:W-:Y:S01]  /*5480*/  @!PT LDS RZ, [RZ] ;  /* 0x00000000fffff984 */ /* 0x000fe20000000800 */
[----:B------:R-:W-:Y:S01]  /*5490*/  @!PT LDS RZ, [RZ] ;  /* 0x00000000fffff984 */ /* 0x000fe20000000800 */
[----:B------:R2:W-:Y:S06]  /*54a0*/  MEMBAR.ALL.CTA ;  /* 0x0000000000007992 */ /* 0x0005ec0000008000 */
[----:B--2---:R-:W2:Y:S01]  /*54b0*/  FENCE.VIEW.ASYNC.S ;  /* 0x00000000000073c6 */ /* 0x004ea20000000000 */
[----:B------:R-:W1:Y:S08]  /*54c0*/  @!P1 LDC R11, c[0x0][0xb20] ;  /* 0x0002c800ff0b9b82 */ /* 0x000e700000000800 */
[----:B------:R-:W1:Y:S01]  /*54d0*/  @!P1 LDC R10, c[0x0][0xb0c] ;  /* 0x0002c300ff0a9b82 */ /* 0x000e620000000800 */
[----:B--2---:R2:W-:Y:S01]  /*54e0*/  SYNCS.ARRIVE.TRANS64.RED.A1T0 RZ, [R0+URZ], RZ ;  /* 0x000000ff00ff79a7 */ /* 0x0045e200081004ff */
[----:B----4-:R-:W-:Y:S04]  /*54f0*/  LOP3.LUT P4, RZ, R18, 0x1, RZ, 0xc0, !PT ;  /* 0x0000000112ff7812 */ /* 0x010fe8000788c0ff */
[----:B------:R-:W-:Y:S09]  /*5500*/  P2R R167, PR, RZ, 0x10 ;  /* 0x00000010ffa77803 */ /* 0x000ff20000000000 */
[----:B------:R-:W-:Y:S02]  /*5510*/  @P4 MOV R77, R16 ;  /* 0x00000010004d4202 */ /* 0x000fe40000000f00 */
[----:B------:R-:W-:Y:S01]  /*5520*/  @P4 LOP3.LUT R75, R17, 0xffff, RZ, 0xc0, !PT ;  /* 0x0000ffff114b4812 */ /* 0x000fe200078ec0ff */
[----:B--23--:R-:W-:Y:S06]  /*5530*/  @!P0 BRA `(.L_x_97) ;  /* 0x0000000000a48947 */ /* 0x00cfec0003800000 */
[----:B------:R-:W-:Y:S01]  /*5540*/  IMAD.HI.U32 R24, R156, R71, RZ ;  /* 0x000000479c187227 */ /* 0x000fe200078e00ff */
[----:B------:R-:W-:Y:S02]  /*5550*/  ISETP.NE.AND P0, PT, R70, 0x1, PT ;  /* 0x000000014600780c */ /* 0x000fe40003f05270 */
[----:B------:R-:W-:Y:S01]  /*5560*/  ISETP.NE.AND P2, PT, R72, 0x1, PT ;  /* 0x000000014800780c */ /* 0x000fe20003f45270 */
[-C--:B------:R-:W-:Y:S01]  /*5570*/  IMAD.HI.U32 R22, R157, R148.reuse, RZ ;  /* 0x000000949d167227 */ /* 0x080fe200078e00ff */
[----:B------:R-:W-:Y:S02]  /*5580*/  SHF.R.U32.HI R23, RZ, R155, R24 ;  /* 0x0000009bff177219 */ /* 0x000fe40000011618 */
[----:B------:R-:W-:Y:S01]  /*5590*/  ISETP.NE.AND P3, PT, R74, 0x1, PT ;  /* 0x000000014a00780c */ /* 0x000fe20003f65270 */
[----:B------:R-:W-:Y:S01]  /*55a0*/  IMAD.HI.U32 R28, R75, R71, RZ ;  /* 0x000000474b1c7227 */ /* 0x000fe200078e00ff */
[----:B------:R-:W-:Y:S02]  /*55b0*/  SHF.R.U32.HI R22, RZ, R149, R22 ;  /* 0x00000095ff167219 */ /* 0x000fe40000011616 */
[----:B------:R-:W-:Y:S01]  /*55c0*/  SEL R3, R156, R23, !P0 ;  /* 0x000000179c037207 */ /* 0x000fe20004000000 */
[----:B------:R-:W-:Y:S01]  /*55d0*/  IMAD.HI.U32 R26, R77, R148, RZ ;  /* 0x000000944d1a7227 */ /* 0x000fe200078e00ff */
[----:B------:R-:W-:Y:S03]  /*55e0*/  SEL R7, R157, R22, !P3 ;  /* 0x000000169d077207 */ /* 0x000fe60005800000 */
[-C--:B------:R-:W-:Y:S01]  /*55f0*/  IMAD.HI.U32 R22, R3, R68.reuse, RZ ;  /* 0x0000004403167227 */ /* 0x080fe200078e00ff */
[----:B------:R-:W-:Y:S03]  /*5600*/  SHF.R.U32.HI R26, RZ, R149, R26 ;  /* 0x00000095ff1a7219 */ /* 0x000fe6000001161a */
[----:B------:R-:W-:Y:S01]  /*5610*/  IMAD.HI.U32 R24, R7, R68, RZ ;  /* 0x0000004407187227 */ /* 0x000fe200078e00ff */
[----:B------:R-:W-:Y:S02]  /*5620*/  @P2 SHF.R.U32.HI R3, RZ, R69, R22 ;  /* 0x00000045ff032219 */ /* 0x000fe40000011616 */
[----:B------:R-:W-:Y:S02]  /*5630*/  SHF.R.U32.HI R22, RZ, R155, R28 ;  /* 0x0000009bff167219 */ /* 0x000fe4000001161c */
[----:B------:R-:W-:Y:S01]  /*5640*/  @P2 SHF.R.U32.HI R7, RZ, R69, R24 ;  /* 0x00000045ff072219 */ /* 0x000fe20000011618 */
[C---:B------:R-:W-:Y:S01]  /*5650*/  IMAD R4, R72.reuse, R3, RZ ;  /* 0x0000000348047224 */ /* 0x040fe200078e02ff */
[----:B------:R-:W-:Y:S02]  /*5660*/  SEL R5, R75, R22, !P0 ;  /* 0x000000164b057207 */ /* 0x000fe40004000000 */
[----:B------:R-:W-:Y:S01]  /*5670*/  SEL R3, R77, R26, !P3 ;  /* 0x0000001a4d037207 */ /* 0x000fe20005800000 */
[----:B------:R-:W-:Y:S01]  /*5680*/  IMAD R6, R72, R7, RZ ;  /* 0x0000000748067224 */ /* 0x000fe200078e02ff */
[C---:B------:R-:W-:Y:S01]  /*5690*/  ISETP.GE.AND P0, PT, R5.reuse, R4, PT ;  /* 0x000000040500720c */ /* 0x040fe20003f06270 */
[----:B------:R-:W-:Y:S03]  /*56a0*/  IMAD.HI.U32 R8, R5, R68, RZ ;  /* 0x0000004405087227 */ /* 0x000fe600078e00ff */
[----:B------:R-:W-:Y:S01]  /*56b0*/  ISETP.GE.OR P0, PT, R3, R6, P0 ;  /* 0x000000060300720c */ /* 0x000fe20000706670 */
[----:B------:R-:W-:Y:S01]  /*56c0*/  IMAD.MOV R6, RZ, RZ, -R3 ;  /* 0x000000ffff067224 */ /* 0x000fe200078e0a03 */
[-C--:B------:R-:W-:Y:S03]  /*56d0*/  SHF.R.U32.HI R8, RZ, R69.reuse, R8 ;  /* 0x00000045ff087219 */ /* 0x080fe60000011608 */
[----:B------:R-:W-:Y:S01]  /*56e0*/  IMAD R77, R74, R6, R77 ;  /* 0x000000064a4d7224 */ /* 0x000fe200078e024d */
[----:B------:R-:W-:Y:S05]  /*56f0*/  SEL R9, R5, R8, !P2 ;  /* 0x0000000805097207 */ /* 0x000fea0005000000 */
[----:B------:R-:W-:Y:S02]  /*5700*/  IMAD.MOV R8, RZ, RZ, -R9 ;  /* 0x000000ffff087224 */ /* 0x000fe400078e0a09 */
[C---:B------:R-:W-:Y:S04]  /*5710*/  @!P0 IMAD.HI.U32 R4, R3.reuse, R68, RZ ;  /* 0x0000004403048227 */ /* 0x040fe800078e00ff */
[----:B------:R-:W-:Y:S01]  /*5720*/  IMAD R8, R72, R8, R5 ;  /* 0x0000000848087224 */ /* 0x000fe200078e0205 */
[----:B------:R-:W-:Y:S04]  /*5730*/  @!P0 SHF.R.U32.HI R4, RZ, R69, R4 ;  /* 0x00000045ff048219 */ /* 0x000fe80000011604 */
[----:B------:R-:W-:Y:S02]  /*5740*/  @!P0 SEL R0, R3, R4, !P2 ;  /* 0x0000000403008207 */ /* 0x000fe40005000000 */
[----:B------:R-:W-:Y:S02]  /*5750*/  IADD3 R4, PT, PT, -R5, RZ, RZ ;  /* 0x000000ff05047210 */ /* 0x000fe40007ffe1ff */
[----:B------:R-:W-:Y:S01]  /*5760*/  @!P0 IADD3 R9, PT, PT, R9, -R0, RZ ;  /* 0x8000000009098210 */ /* 0x000fe20007ffe0ff */
[----:B------:R-:W-:Y:S02]  /*5770*/  @!P0 IMAD R0, R7, R8, R0 ;  /* 0x0000000807008224 */ /* 0x000fe400078e0200 */
[----:B------:R-:W-:Y:S02]  /*5780*/  IMAD R75, R70, R4, R75 ;  /* 0x00000004464b7224 */ /* 0x000fe400078e024b */
[----:B------:R-:W-:Y:S02]  /*5790*/  @!P0 IMAD R5, R9, R72, R3 ;  /* 0x0000004809058224 */ /* 0x000fe400078e0203 */
[----:B------:R-:W-:Y:S04]  /*57a0*/  @!P0 IMAD.MOV.U32 R3, RZ, RZ, R0 ;  /* 0x000000ffff038224 */ /* 0x000fe800078e0000 */
[----:B------:R-:W-:Y:S02]  /*57b0*/  IMAD R77, R3, R74, R77 ;  /* 0x0000004a034d7224 */ /* 0x000fe400078e024d */
[----:B------:R-:W-:Y:S07]  /*57c0*/  IMAD R75, R5, R70, R75 ;  /* 0x00000046054b7224 */ /* 0x000fee00078e024b */
.L_x_97:
[----:B-1----:R-:W-:Y:S01]  /*57d0*/  @!P1 ISETP.NE.AND P0, PT, R12, 0x1, PT ;  /* 0x000000010c00980c */ /* 0x002fe20003f05270 */
[----:B------:R-:W-:Y:S01]  /*57e0*/  @!P1 IMAD.HI.U32 R4, R75, R13, RZ ;  /* 0x0000000d4b049227 */ /* 0x000fe200078e00ff */
[----:B------:R-:W-:Y:S01]  /*57f0*/  @!P1 ISETP.NE.AND P2, PT, R10, 0x1, PT ;  /* 0x000000010a00980c */ /* 0x000fe20003f45270 */
[----:B------:R-:W-:Y:S01]  /*5800*/  ULOP3.LUT UP0, URZ, UR48, 0x1b0, URZ, 0xc0, !UPT ;  /* 0x000001b030ff7892 */ /* 0x000fe2000f80c0ff */
[----:B------:R-:W-:Y:S01]  /*5810*/  R2UR UR42, R21 ;  /* 0x00000000152a72ca */ /* 0x000fe200000e0000 */
[----:B------:R-:W-:Y:S01]  /*5820*/  @!P1 IMAD.HI.U32 R0, R77, R14, RZ ;  /* 0x0000000e4d009227 */ /* 0x000fe200078e00ff */
[----:B------:R-:W-:Y:S02]  /*5830*/  @!P1 SHF.R.U32.HI R4, RZ, R11, R4 ;  /* 0x0000000bff049219 */ /* 0x000fe40000011604 */
[----:B------:R-:W-:Y:S01]  /*5840*/  R2UR UR41, R20 ;  /* 0x00000000142972ca */ /* 0x000fe200000e0000 */
[----:B------:R-:W-:Y:S01]  /*5850*/  VIADD R169, R169, 0x1 ;  /* 0x00000001a9a97836 */ /* 0x000fe20000000000 */
[----:B------:R-:W-:Y:S02]  /*5860*/  @!P1 SHF.R.U32.HI R0, RZ, R15, R0 ;  /* 0x0000000fff009219 */ /* 0x000fe40000011600 */
[----:B------:R-:W-:Y:S02]  /*5870*/  @!P1 SEL R3, R75, R4, !P0 ;  /* 0x000000044b039207 */ /* 0x000fe40004000000 */
[----:B------:R-:W-:Y:S02]  /*5880*/  @!P1 SEL R4, R77, R0, !P2 ;  /* 0x000000004d049207 */ /* 0x000fe40005000000 */
[----:B------:R-:W-:Y:S01]  /*5890*/  @P4 SHF.R.U32.HI R158, RZ, 0x10, R17 ;  /* 0x00000010ff9e4819 */ /* 0x000fe20000011611 */
[----:B------:R-:W-:Y:S02]  /*58a0*/  USHF.L.U32 UR42, UR42, 0x7, URZ ;  /* 0x000000072a2a7899 */ /* 0x000fe400080006ff */
[----:B------:R-:W-:Y:S02]  /*58b0*/  @!P1 IMAD.IADD R0, R3, 0x1, -R4 ;  /* 0x0000000103009824 */ /* 0x000fe400078e0a04 */
[----:B------:R-:W-:Y:S01]  /*58c0*/  @!P1 IMAD.IADD R3, R4, 0x1, -R3 ;  /* 0x0000000104039824 */ /* 0x000fe200078e0a03 */
[----:B------:R-:W-:Y:S01]  /*58d0*/  UIMAD UR41, UR41, 0xc0, URZ ;  /* 0x000000c0292978a4 */ /* 0x000fe2000f8e02ff */
[----:B------:R-:W-:Y:S02]  /*58e0*/  @!P1 IMAD R77, R0, R10, R77 ;  /* 0x0000000a004d9224 */ /* 0x000fe400078e024d */
[----:B------:R-:W-:Y:S01]  /*58f0*/  @!P1 IMAD R75, R3, R12, R75 ;  /* 0x0000000c034b9224 */ /* 0x000fe200078e024b */
[----:B------:R-:W-:Y:S08]  /*5900*/  BRA.U !UP0, `(.L_x_98) ;  /* 0x0000000108407547 */ /* 0x000ff0000b800000 */
[----:B------:R-:W1:Y:S01]  /*5910*/  LDCU.64 UR8, c[0x4][0x88] ;  /* 0x01001100ff0877ac */ /* 0x000e620008000a00 */
[----:B------:R-:W-:Y:S01]  /*5920*/  MOV R15, 0x0 ;  /* 0x00000000000f7802 */ /* 0x000fe20000000f00 */
[----:B------:R-:W-:Y:S02]  /*5930*/  HFMA2 R12, -RZ, RZ, 0, 5.9604644775390625e-08 ;  /* 0x00000001ff0c7431 */ /* 0x000fe400000001ff */
[----:B------:R-:W-:Y:S02]  /*5940*/  IMAD.MOV.U32 R8, RZ, RZ, 0x70 ;  /* 0x00000070ff087424 */ /* 0x000fe400078e00ff */
[----:B------:R-:W-:Y:S01]  /*5950*/  IMAD.MOV.U32 R13, RZ, RZ, RZ ;  /* 0x000000ffff0d7224 */ /* 0x000fe200078e00ff */
[----:B------:R-:W2:Y:S01]  /*5960*/  LDCU.64 UR6, c[0x4][0x90] ;  /* 0x01001200ff0677ac */ /* 0x000ea20008000a00 */
[----:B------:R-:W3:Y:S01]  /*5970*/  LDC.64 R14, c[0x4][R15] ;  /* 0x010000000f0e7b82 */ /* 0x000ee20000000a00 */
[----:B------:R-:W4:Y:S01]  /*5980*/  LDCU.64 UR4, c[0x4][0x8] ;  /* 0x01000100ff0477ac */ /* 0x000f220008000a00 */
[----:B-1----:R-:W-:Y:S01]  /*5990*/  MOV R5, UR9 ;  /* 0x0000000900057c02 */ /* 0x002fe20008000f00 */
[----:B------:R-:W-:Y:S01]  /*59a0*/  IMAD.U32 R4, RZ, RZ, UR8 ;  /* 0x00000008ff047e24 */ /* 0x000fe2000f8e00ff */
[----:B--2---:R-:W-:Y:S01]  /*59b0*/  MOV R7, UR7 ;  /* 0x0000000700077c02 */ /* 0x004fe20008000f00 */
[----:B------:R-:W-:Y:S01]  /*59c0*/  IMAD.U32 R6, RZ, RZ, UR6 ;  /* 0x00000006ff067e24 */ /* 0x000fe2000f8e00ff */
[----:B----4-:R-:W-:Y:S01]  /*59d0*/  MOV R11, UR5 ;  /* 0x00000005000b7c02 */ /* 0x010fe20008000f00 */
[----:B------:R-:W-:Y:S02]  /*59e0*/  IMAD.U32 R10, RZ, RZ, UR4 ;  /* 0x00000004ff0a7e24 */ /* 0x000fe4000f8e00ff */
[----:B------:R-:W-:Y:S07]  /*59f0*/  LEPC R20, `(.L_x_98) ;  /* 0x000000001014794e */ /* 0x000fee0000000000 */
[----:B---3-5:R-:W-:Y:S05]  /*5a00*/  CALL.ABS.NOINC R14 ;  /* 0x000000000e007343 */ /* 0x028fea0003c00000 */
.L_x_98:
[----:B------:R-:W-:Y:S09]  /*5a10*/  ULOP3.LUT UP0, URZ, UR50, 0x1b0, URZ, 0xc0, !UPT ;  /* 0x000001b032ff7892 */ /* 0x000ff2000f80c0ff */
[----:B------:R-:W-:Y:S05]  /*5a20*/  BRA.U !UP0, `(.L_x_99) ;  /* 0x0000000108407547 */ /* 0x000fea000b800000 */
        /* <DEDUP_REMOVED lines=16> */
.L_x_99:
[----:B------:R-:W-:Y:S01]  /*5b30*/  ISETP.NE.U32.AND P4, PT, R146, RZ, PT ;  /* 0x000000ff9200720c */ /* 0x000fe20003f85070 */
[----:B------:R-:W-:Y:S01]  /*5b40*/  UISETP.NE.AND UP2, UPT, UR51, URZ, UPT ;  /* 0x000000ff3300728c */ /* 0x000fe2000bf45270 */
[----:B------:R-:W-:Y:S01]  /*5b50*/  ISETP.NE.U32.AND P2, PT, RZ, UR38, PT ;  /* 0x00000026ff007c0c */ /* 0x000fe2000bf45070 */
[----:B------:R-:W-:Y:S01]  /*5b60*/  UISETP.NE.U32.AND UP1, UPT, UR44, URZ, UPT ;  /* 0x000000ff2c00728c */ /* 0x000fe2000bf25070 */
[----:B------:R-:W-:Y:S01]  /*5b70*/  ISETP.NE.AND.EX P4, PT, R147, RZ, PT, P4 ;  /* 0x000000ff9300720c */ /* 0x000fe20003f85340 */
[----:B------:R-:W-:Y:S01]  /*5b80*/  UPLOP3.LUT UP0, UPT, UPT, UPT, UPT, 0x40, 0x4 ;  /* 0x000000000004789c */ /* 0x000fe20003f0e870 */
[----:B------:R-:W-:Y:S01]  /*5b90*/  ISETP.NE.AND.EX P2, PT, RZ, UR39, PT, P2 ;  /* 0x00000027ff007c0c */ /* 0x000fe2000bf45320 */
[----:B------:R-:W-:Y:S01]  /*5ba0*/  UISETP.NE.AND.EX UP1, UPT, UR45, URZ, UPT, UP1 ;  /* 0x000000ff2d00728c */ /* 0x000fe2000bf25310 */
[----:B------:R-:W-:Y:S04]  /*5bb0*/  PLOP3.LUT P1, PT, PT, PT, UP2, 0x80, 0x8 ;  /* 0x000000000008781c */ /* 0x000fe80003f2f028 */
[----:B------:R-:W-:Y:S06]  /*5bc0*/  @UP2 UPLOP3.LUT UP0, UPT, UPT, UPT, UP1, 0x80, 0x8 ;  /* 0x000000000008289c */ /* 0x000fec0003f0f010 */
[----:B------:R-:W-:Y:S01]  /*5bd0*/  PLOP3.LUT P0, PT, PT, PT, UP0, 0x80, 0x8 ;  /* 0x000000000008781c */ /* 0x000fe20003f0f008 */
[----:B------:R-:W-:Y:S01]  /*5be0*/  @!UPT UIADD3 URZ, UPT, UPT, URZ, URZ, URZ ;  /* 0x000000fffffff290 */ /* 0x000fe2000fffe0ff */
[----:B------:R-:W-:Y:S11]  /*5bf0*/  BRA.U !UP1, `(.L_x_100) ;  /* 0x0000000109387547 */ /* 0x000ff6000b800000 */
[----:B------:R-:W-:Y:S01]  /*5c00*/  UISETP.NE.U32.AND UP0, UPT, UR38, URZ, UPT ;  /* 0x000000ff2600728c */ /* 0x000fe2000bf05070 */
[----:B------:R-:W-:Y:S02]  /*5c10*/  HFMA2 R0, -RZ, RZ, 0, 5.9604644775390625e-08 ;  /* 0x00000001ff007431 */ /* 0x000fe400000001ff */
[----:B------:R-:W-:Y:S01]  /*5c20*/  IMAD.MOV.U32 R151, RZ, RZ, 0x1 ;  /* 0x00000001ff977424 */ /* 0x000fe200078e00ff */
[----:B------:R-:W-:Y:S06]  /*5c30*/  UISETP.NE.AND.EX UP0, UPT, UR39, URZ, UPT, UP0 ;  /* 0x000000ff2700728c */ /* 0x000fec000bf05300 */
        /* <DEDUP_REMOVED lines=9> */
[----:B-12---:R-:W-:Y:S02]  /*5cd0*/  @!P3 IMAD.U32 R80, RZ, RZ, UR4 ;  /* 0x00000004ff50be24 */ /* 0x006fe4000f8e00ff */
.L_x_100:
[----:B------:R-:W-:Y:S05]  /*5ce0*/  @!P4 BRA `(.L_x_101) ;  /* 0x000000000020c947 */ /* 0x000fea0003800000 */
[----:B------:R-:W-:Y:S04]  /*5cf0*/  ISETP.NE.U32.AND P3, PT, R144, RZ, PT ;  /* 0x000000ff9000720c */ /* 0x000fe80003f65070 */
[----:B------:R-:W-:Y:S11]  /*5d00*/  ISETP.NE.AND.EX P3, PT, R145, RZ, PT, P3 ;  /* 0x000000ff9100720c */ /* 0x000ff60003f65330 */
[----:B------:R-:W-:Y:S02]  /*5d10*/  @!UPT UIADD3 URZ, UPT, UPT, URZ, URZ, URZ ;  /* 0x000000fffffff290 */ /* 0x000fe4000fffe0ff */
[----:B------:R-:W1:Y:S01]  /*5d20*/  @P3 LDC.64 R4, c[0x0][0x8a8] ;  /* 0x00022a00ff043b82 */ /* 0x000e620000000a00 */
[----:B------:R-:W-:Y:S04]  /*5d30*/  @P3 IMAD R0, R146, UR36, RZ ;  /* 0x0000002492003c24 */ /* 0x000fe8000f8e02ff */
[----:B-1----:R-:W-:Y:S05]  /*5d40*/  @P3 IMAD.WIDE R4, R0, 0x4, R4 ;  /* 0x0000000400043825 */ /* 0x002fea00078e0204 */
[----:B-----5:R1:W5:Y:S02]  /*5d50*/  @P3 LDG.E R76, desc[UR46][R4.64] ;  /* 0x0000002e044c3981 */ /* 0x020364000c1e1900 */
[----:B-1----:R-:W2:Y:S02]  /*5d60*/  @!P3 LDC R76, c[0x0][0x8a0] ;  /* 0x00022800ff4cbb82 */ /* 0x002ea40000000800 */
.L_x_101:
[----:B-----5:R-:W-:Y:S01]  /*5d70*/  ISETP.NE.AND P4, PT, R80, RZ, PT ;  /* 0x000000ff5000720c */ /* 0x020fe20003f85270 */
[----:B------:R-:W-:Y:S01]  /*5d80*/  BSSY B1, `(.L_x_102) ;  /* 0x0000048000017945 */ /* 0x000fe20003800000 */
[----:B------:R-:W-:Y:S01]  /*5d90*/  SEL R7, RZ, 0xffffffff, P2 ;  /* 0xffffffffff077807 */ /* 0x000fe20001000000 */
[----:B------:R-:W-:Y:S01]  /*5da0*/  IMAD.MOV.U32 R112, RZ, RZ, 0x1 ;  /* 0x00000001ff707424 */ /* 0x000fe200078e00ff */
[----:B------:R-:W-:Y:S01]  /*5db0*/  LOP3.LUT P3, RZ, R151, 0xff, RZ, 0xc0, !PT ;  /* 0x000000ff97ff7812 */ /* 0x000fe2000786c0ff */
[----:B------:R-:W-:Y:S01]  /*5dc0*/  IMAD R78, R79, 0xc0, R2 ;  /* 0x000000c04f4e7824 */ /* 0x000fe200078e0202 */
[----:B------:R-:W-:Y:S02]  /*5dd0*/  @P1 SEL R0, RZ, 0xffffffff, P4 ;  /* 0xffffffffff001807 */ /* 0x000fe40002000000 */
[----:B------:R-:W-:Y:S02]  /*5de0*/  CS2R R98, SRZ ;  /* 0x0000000000627805 */ /* 0x000fe4000001ff00 */
[----:B------:R-:W-:Y:S02]  /*5df0*/  LEA R3, R160, UR49, 0x3 ;  /* 0x00000031a0037c11 */ /* 0x000fe4000f8e18ff */
[----:B------:R-:W-:Y:S02]  /*5e00*/  CS2R R96, SRZ ;  /* 0x0000000000607805 */ /* 0x000fe4000001ff00 */
[----:B------:R-:W-:Y:S02]  /*5e10*/  @P0 SEL R0, R7, R0, !P3 ;  /* 0x0000000007000207 */ /* 0x000fe40005800000 */
[----:B------:R-:W-:Y:S02]  /*5e20*/  CS2R R94, SRZ ;  /* 0x00000000005e7805 */ /* 0x000fe4000001ff00 */
[----:B------:R-:W-:Y:S02]  /*5e30*/  LEA R168, R79, UR49, 0x3 ;  /* 0x000000314fa87c11 */ /* 0x000fe4000f8e18ff */
[----:B------:R-:W-:Y:S02]  /*5e40*/  CS2R R92, SRZ ;  /* 0x00000000005c7805 */ /* 0x000fe4000001ff00 */
[----:B------:R-:W-:Y:S02]  /*5e50*/  @P1 LOP3.LUT R0, R0, 0x1, RZ, 0xc0, !PT ;  /* 0x0000000100001812 */ /* 0x000fe400078ec0ff */
[----:B------:R-:W-:Y:S02]  /*5e60*/  CS2R R90, SRZ ;  /* 0x00000000005a7805 */ /* 0x000fe4000001ff00 */
[----:B------:R-:W-:Y:S02]  /*5e70*/  SHF.L.U32 R5, R162, 0x1f, RZ ;  /* 0x0000001fa2057819 */ /* 0x000fe400000006ff */
[----:B------:R-:W-:Y:S02]  /*5e80*/  CS2R R88, SRZ ;  /* 0x0000000000587805 */ /* 0x000fe4000001ff00 */
[----:B------:R-:W-:Y:S02]  /*5e90*/  ISETP.NE.U32.OR P6, PT, R0, 0x1, !P1 ;  /* 0x000000010000780c */ /* 0x000fe40004fc5470 */
[----:B------:R-:W-:Y:S02]  /*5ea0*/  CS2R R102, SRZ ;  /* 0x0000000000667805 */ /* 0x000fe4000001ff00 */
[----:B------:R-:W-:Y:S02]  /*5eb0*/  PLOP3.LUT P2, PT, PT, PT, UP1, 0x80, 0x8 ;  /* 0x000000000008781c */ /* 0x000fe40003f4f018 */
[----:B------:R-:W-:Y:S02]  /*5ec0*/  CS2R R100, SRZ ;  /* 0x0000000000647805 */ /* 0x000fe4000001ff00 */
[----:B------:R-:W-:Y:S02]  /*5ed0*/  SEL R0, RZ, 0xffffffff, P4 ;  /* 0xffffffffff007807 */ /* 0x000fe40002000000 */
[----:B------:R-:W-:Y:S03]  /*5ee0*/  P2R R114, PR, RZ, 0x40 ;  /* 0x00000040ff727803 */ /* 0x000fe60000000000 */
[----:B------:R-:W-:Y:S04]  /*5ef0*/  @P6 SHF.L.U32 R4, R159, 0x1f, RZ ;  /* 0x0000001f9f046819 */ /* 0x000fe800000006ff */
[----:B------:R-:W-:Y:S01]  /*5f00*/  @P2 SEL R0, R7, R0, !P3 ;  /* 0x0000000007002207 */ /* 0x000fe20005800000 */
[----:B------:R-:W1:Y:S03]  /*5f10*/  @P6 SYNCS.PHASECHK.TRANS64.TRYWAIT P1, [R3+URZ+0x30], R4 ;  /* 0x00003004030065a7 */ /* 0x000e6600080211ff */
[----:B------:R-:W-:Y:S04]  /*5f20*/  LOP3.LUT R0, R0, 0x1, RZ, 0xc0, !PT ;  /* 0x0000000100007812 */ /* 0x000fe800078ec0ff */
[----:B------:R-:W-:Y:S04]  /*5f30*/  ISETP.NE.U32.AND P5, PT, R0, 0x1, PT ;  /* 0x000000010000780c */ /* 0x000fe80003fa5070 */
[----:B------:R-:W-:Y:S01]  /*5f40*/  P2R R113, PR, RZ, 0x20 ;  /* 0x00000020ff717803 */ /* 0x000fe20000000000 */
[----:B------:R3:W4:Y:S01]  /*5f50*/  SYNCS.PHASECHK.TRANS64.TRYWAIT P0, [R168+URZ+0x90], R5 ;  /* 0x00009005a80075a7 */ /* 0x00072200080011ff */
[----:B-1----:R-:W-:Y:S01]  /*5f60*/  @P6 SEL R112, RZ, 0x1, !P1 ;  /* 0x00000001ff706807 */ /* 0x002fe20004800000 */
[----:B---3--:R-:W-:Y:S06]  /*5f70*/  @!P6 BRA `(.L_x_103) ;  /* 0x0000000000a0e947 */ /* 0x008fec0003800000 */
[----:B------:R-:W-:Y:S01]  /*5f80*/  @P5 IMAD R8, R160, 0x2000, R153 ;  /* 0x00002000a0085824 */ /* 0x000fe200078e0299 */
[----:B------:R-:W-:Y:S01]  /*5f90*/  ISETP.NE.AND P1, PT, R112, RZ, PT ;  /* 0x000000ff7000720c */ /* 0x000fe20003f25270 */
[----:B------:R-:W-:Y:S01]  /*5fa0*/  BSSY B0, `(.L_x_104) ;  /* 0x0000011000007945 */ /* 0x000fe20003800000 */
[----:B------:R-:W-:Y:S01]  /*5fb0*/  CS2R R102, SRZ ;  /* 0x0000000000667805 */ /* 0x000fe2000001ff00 */
[----:B------:R-:W-:Y:S01]  /*5fc0*/  @P5 VIADD R4, R8, UR49 ;  /* 0x0000003108045c36 */ /* 0x000fe20008000000 */
[----:B------:R-:W-:Y:S02]  /*5fd0*/  CS2R R100, SRZ ;  /* 0x0000000000647805 */ /* 0x000fe4000001ff00 */
[----:B------:R-:W-:Y:S02]  /*5fe0*/  CS2R R90, SRZ ;  /* 0x00000000005a7805 */ /* 0x000fe4000001ff00 */
[----:B------:R-:W-:Y:S01]  /*5ff0*/  CS2R R88, SRZ ;  /* 0x0000000000587805 */ /* 0x000fe2000001ff00 */
[--C-:B------:R-:W-:Y:S01]  /*6000*/  @P5 IMAD.IADD R7, R165, 0x1, R4.reuse ;  /* 0x00000001a5075824 */ /* 0x100fe200078e0204 */
[----:B------:R-:W-:Y:S01]  /*6010*/  CS2R R94, SRZ ;  /* 0x00000000005e7805 */ /* 0x000fe2000001ff00 */
[--C-:B------:R-:W-:Y:S01]  /*6020*/  @P5 IMAD.IADD R6, R164, 0x1, R4.reuse ;  /* 0x00000001a4065824 */ /* 0x100fe200078e0204 */
[----:B------:R-:W-:Y:S01]  /*6030*/  CS2R R92, SRZ ;  /* 0x00000000005c7805 */ /* 0x000fe2000001ff00 */
[----:B------:R-:W-:Y:S01]  /*6040*/  @P5 IMAD R4, R163, 0x10, R4 ;  /* 0x00000010a3045824 */ /* 0x000fe200078e0204 */
[----:B------:R-:W-:Y:S02]  /*6050*/  CS2R R98, SRZ ;  /* 0x0000000000627805 */ /* 0x000fe4000001ff00 */
[----:B------:R-:W-:Y:S01]  /*6060*/  CS2R R96, SRZ ;  /* 0x0000000000607805 */ /* 0x000fe2000001ff00 */
[----:B------:R-:W-:Y:S06]  /*6070*/  @P1 BRA `(.L_x_105) ;  /* 0x00000000000c1947 */ /* 0x000fec0003800000 */
[----:B------:R-:W-:Y:S04]  /*6080*/  SHF.L.U32 R0, R159, 0x1f, RZ ;  /* 0x0000001f9f007819 */ /* 0x000fe800000006ff */
[----:B------:R-:W1:Y:S02]  /*6090*/  SYNCS.PHASECHK.TRANS64.TRYWAIT P1, [R3+URZ+0x30], R0 ;  /* 0x00003000030075a7 */ /* 0x000e6400080211ff */
[----:B-1----:R-:W-:Y:S05]  /*60a0*/  @!P1 BRA `(.L_x_106) ;  /* 0x0000004c00809947 */ /* 0x002fea0003800000 */
.L_x_105:
[----:B------:R-:W-:Y:S05]  /*60b0*/  BSYNC B0 ;  /* 0x0000000000007941 */ /* 0x000fea0003800000 */
.L_x_104:
[----:B------:R-:W-:Y:S01]  /*60c0*/  ISETP.NE.AND P1, PT, R113, RZ, PT ;  /* 0x000000ff7100720c */ /* 0x000fe20003f25270 */
[----:B-1----:R-:W-:Y:S02]  /*60d0*/  VIADD R3, R3, 0x48 ;  /* 0x0000004803037836 */ /* 0x002fe40000000000 */
[----:B------:R-:W-:Y:S02]  /*60e0*/  IMAD.U32 R0, RZ, RZ, UR37 ;  /* 0x00000025ff007e24 */ /* 0x000fe4000f8e00ff */
[----:B------:R-:W-:Y:S03]  /*60f0*/  VIADD R160, R160, 0x1 ;  /* 0x00000001a0a07836 */ /* 0x000fe60000000000 */
[----:B------:R-:W-:Y:S05]  /*6100*/  PRMT R0, R0, 0x654, R3 ;  /* 0x0000065400007816 */ /* 0x000fea0000000003 */
[----:B------:R1:W3:Y:S04]  /*6110*/  @P1 LDS.128 R100, [R8+UR49+0x200] ;  /* 0x0002003108641984 */ /* 0x0002e80008000c00 */
[----:B------:R1:W1:Y:S04]  /*6120*/  @P1 LDS.128 R88, [R7+0x200] ;  /* 0x0002000007581984 */ /* 0x0002680000000c00 */
[----:B------:R1:W1:Y:S04]  /*6130*/  @P1 LDS.128 R92, [R6+0x200] ;  /* 0x00020000065c1984 */ /* 0x0002680000000c00 */
[----:B------:R1:W1:Y:S01]  /*6140*/  @P1 LDS.128 R96, [R4+0x200] ;  /* 0x0002000004601984 */ /* 0x0002620000000c00 */
[C---:B------:R-:W-:Y:S01]  /*6150*/  ISETP.NE.AND P1, PT, R160.reuse, 0x3, PT ;  /* 0x00000003a000780c */ /* 0x040fe20003f25270 */
[----:B------:R-:W-:Y:S01]  /*6160*/  @!PT LDS RZ, [RZ] ;  /* 0x00000000fffff984 */ /* 0x000fe20000000800 */
[----:B------:R-:W-:Y:S01]  /*6170*/  @!PT LDS RZ, [RZ] ;  /* 0x00000000fffff984 */ /* 0x000fe20000000800 */
[----:B------:R-:W-:Y:S01]  /*6180*/  @!PT LDS RZ, [RZ] ;  /* 0x00000000fffff984 */ /* 0x000fe20000000800 */
[----:B------:R-:W-:Y:S01]  /*6190*/  @!PT LDS RZ, [RZ] ;  /* 0x00000000fffff984 */ /* 0x000fe20000000800 */
[----:B------:R5:W-:Y:S06]  /*61a0*/  MEMBAR.ALL.CTA ;  /* 0x0000000000007992 */ /* 0x000bec0000008000 */
[----:B-----5:R-:W5:Y:S01]  /*61b0*/  FENCE.VIEW.ASYNC.S ;  /* 0x00000000000073c6 */ /* 0x020f620000000000 */
[----:B------:R-:W-:Y:S01]  /*61c0*/  SEL R160, R160, RZ, P1 ;  /* 0x000000ffa0a07207 */ /* 0x000fe20000800000 */
[----:B-----5:R5:W-:Y:S02]  /*61d0*/  SYNCS.ARRIVE.TRANS64.RED.A1T0 RZ, [R0+URZ], RZ ;  /* 0x000000ff00ff79a7 */ /* 0x020be400081004ff */
[----:B-----5:R-:W-:Y:S04]  /*61e0*/  SEL R0, RZ, 0x1, P1 ;  /* 0x00000001ff007807 */ /* 0x020fe80000800000 */
[----:B---3--:R-:W-:Y:S02]  /*61f0*/  LOP3.LUT R159, R159, R0, RZ, 0x3c, !PT ;  /* 0x000000009f9f7212 */ /* 0x008fe400078e3cff */
.L_x_103:
[----:B------:R-:W-:Y:S05]  /*6200*/  BSYNC B1 ;  /* 0x0000000000017941 */ /* 0x000fea0003800000 */
.L_x_102:
[----:B------:R-:W-:Y:S04]  /*6210*/  SHF.R.U32.HI R3, RZ, 0x15, R78 ;  /* 0x00000015ff037819 */ /* 0x000fe8000001164e */
[----:B------:R-:W-:Y:S01]  /*6220*/  LOP3.LUT P1, RZ, R3, 0x3, R154, 0x48, !PT ;  /* 0x0000000303ff7812 */ /* 0x000fe2000782489a */
[----:B------:R-:W-:Y:S01]  /*6230*/  @!UPT UIADD3 URZ, UPT, UPT, URZ, URZ, URZ ;  /* 0x000000fffffff290 */ /* 0x000fe2000fffe0ff */
[----:B----4-:R-:W-:Y:S11]  /*6240*/  @P0 BRA `(.L_x_107) ;  /* 0x0000000000080947 */ /* 0x010ff60003800000 */
[----:B------:R-:W3:Y:S02]  /*6250*/  SYNCS.PHASECHK.TRANS64.TRYWAIT P0, [R168+URZ+0x90], R5 ;  /* 0x00009005a80075a7 */ /* 0x000ee400080011ff */
[----:B---3--:R-:W-:Y:S05]  /*6260*/  @!P0 BRA `(.L_x_108) ;  /* 0x0000004c00248947 */ /* 0x008fea0003800000 */
.L_x_107:
[----:B------:R-:W-:Y:S05]  /*6270*/  @!P1 BRA `(.L_x_109) ;  /* 0x0000000000409947 */ /* 0x000fea0003800000 */
[----:B------:R-:W3:Y:S01]  /*6280*/  LDCU.64 UR8, c[0x4][0x78] ;  /* 0x01000f00ff0877ac */ /* 0x000ee20008000a00 */
[----:B------:R-:W-:Y:S01]  /*6290*/  MOV R15, 0x0 ;  /* 0x00000000000f7802 */ /* 0x000fe20000000f00 */
[----:B------:R-:W-:Y:S02]  /*62a0*/  HFMA2 R12, -RZ, RZ, 0, 5.9604644775390625e-08 ;  /* 0x00000001ff0c7431 */ /* 0x000fe400000001ff */
[----:B-1----:R-:W-:Y:S02]  /*62b0*/  IMAD.MOV.U32 R8, RZ, RZ, 0x192 ;  /* 0x00000192ff087424 */ /* 0x002fe400078e00ff */
[----:B------:R-:W-:Y:S01]  /*62c0*/  IMAD.MOV.U32 R13, RZ, RZ, RZ ;  /* 0x000000ffff0d7224 */ /* 0x000fe200078e00ff */
[----:B------:R-:W1:Y:S01]  /*62d0*/  LDCU.64 UR6, c[0x4][0x80] ;  /* 0x01001000ff0677ac */ /* 0x000e620008000a00 */
[----:B------:R-:W4:Y:S01]  /*62e0*/  LDC.64 R14, c[0x4][R15] ;  /* 0x010000000f0e7b82 */ /* 0x000f220000000a00 */
[----:B------:R-:W5:Y:S01]  /*62f0*/  LDCU.64 UR4, c[0x4][0x18] ;  /* 0x01000300ff0477ac */ /* 0x000f620008000a00 */
[----:B---3--:R-:W-:Y:S01]  /*6300*/  MOV R5, UR9 ;  /* 0x0000000900057c02 */ /* 0x008fe20008000f00 */
[----:B------:R-:W-:Y:S01]  /*6310*/  IMAD.U32 R4, RZ, RZ, UR8 ;  /* 0x00000008ff047e24 */ /* 0x000fe2000f8e00ff */
[----:B-1----:R-:W-:Y:S01]  /*6320*/  MOV R7, UR7 ;  /* 0x0000000700077c02 */ /* 0x002fe20008000f00 */
[----:B------:R-:W-:Y:S01]  /*6330*/  IMAD.U32 R6, RZ, RZ, UR6 ;  /* 0x00000006ff067e24 */ /* 0x000fe2000f8e00ff */
[----:B-----5:R-:W-:Y:S01]  /*6340*/  MOV R11, UR5 ;  /* 0x00000005000b7c02 */ /* 0x020fe20008000f00 */
[----:B------:R-:W-:Y:S02]  /*6350*/  IMAD.U32 R10, RZ, RZ, UR4 ;  /* 0x00000004ff0a7e24 */ /* 0x000fe4000f8e00ff */
[----:B------:R-:W-:Y:S07]  /*6360*/  LEPC R20, `(.L_x_109) ;  /* 0x000000001014794e */ /* 0x000fee0000000000 */
[----:B--2-4-:R-:W-:Y:S05]  /*6370*/  CALL.ABS.NOINC R14 ;  /* 0x000000000e007343 */ /* 0x014fea0003c00000 */
.L_x_109:
[----:B------:R-:W-:Y:S01]  /*6380*/  ISETP.NE.AND P0, PT, R166, RZ, PT ;  /* 0x000000ffa600720c */ /* 0x000fe20003f05270 */
[----:B------:R-:W-:Y:S05]  /*6390*/  WARPSYNC.ALL ;  /* 0x0000000000007948 */ /* 0x000fea0003800000 */
[----:B------:R-:W-:Y:S01]  /*63a0*/  R2UR UR4, R78 ;  /* 0x000000004e0472ca */ /* 0x000fe200000e0000 */
[----:B------:R-:W-:Y:S01]  /*63b0*/  USHF.L.U32 UR5, UR54, 0xd, URZ ;  /* 0x0000000d36057899 */ /* 0x000fe200080006ff */
[C---:B------:R-:W-:Y:S01]  /*63c0*/  SHF.L.U32 R82, R100.reuse, 0x10, RZ ;  /* 0x0000001064527819 */ /* 0x040fe200000006ff */
[----:B------:R-:W-:Y:S01]  /*63d0*/  BSSY.RECONVERGENT B0, `(.L_x_110) ;  /* 0x000011d000007945 */ /* 0x000fe20003800200 */
[----:B------:R-:W-:Y:S02]  /*63e0*/  SHF.L.U32 R170, R163, 0x4, RZ ;  /* 0x00000004a3aa7819 */ /* 0x000fe400000006ff */
[----:B------:R-:W-:Y:S02]  /*63f0*/  PRMT R81, R100, 0x8880, RZ ;  /* 0x0000888064517816 */ /* 0x000fe400000000ff */
[----:B------:R-:W-:Y:S02]  /*6400*/  LOP3.LUT R86, R153, UR5, RZ, 0xfc, !PT ;  /* 0x0000000599567c12 */ /* 0x000fe4000f8efcff */
[----:B------:R-:W-:Y:S02]  /*6410*/  SHF.R.S32.HI R82, RZ, 0x18, R82 ;  /* 0x00000018ff527819 */ /* 0x000fe40000011452 */
[----:B------:R-:W-:Y:S01]  /*6420*/  IADD3 R87, PT, PT, R86, UR49, RZ ;  /* 0x0000003156577c10 */ /* 0x000fe2000fffe0ff */
[----:B-1-3--:R-:W2:Y:S01]  /*6430*/  LDTM.x64 R4, tmem[UR4] ;  /* 0x00000004000479ee */ /* 0x00aea20008340000 */
[----:B------:R-:W-:Y:S02]  /*6440*/  SHF.R.S32.HI R84, RZ, 0x18, R101 ;  /* 0x00000018ff547819 */ /* 0x000fe40000011465 */
[-C--:B------:R-:W-:Y:S02]  /*6450*/  IADD3 R124, PT, PT, R165, R87.reuse, RZ ;  /* 0x00000057a57c7210 */ /* 0x080fe40007ffe0ff */
[----:B------:R-:W-:Y:S02]  /*6460*/  IADD3 R115, PT, PT, R164, R87, RZ ;  /* 0x00000057a4737210 */ /* 0x000fe40007ffe0ff */
[----:B------:R-:W-:Y:S02]  /*6470*/  IADD3 R125, PT, PT, R87, R170, RZ ;  /* 0x000000aa577d7210 */ /* 0x000fe40007ffe0ff */
[----:B------:R-:W-:Y:S02]  /*6480*/  SHF.L.U32 R83, R100, 0x8, RZ ;  /* 0x0000000864537819 */ /* 0x000fe400000006ff */
[----:B------:R-:W-:Y:S02]  /*6490*/  SHF.L.U32 R85, R101, 0x8, RZ ;  /* 0x0000000865557819 */ /* 0x000fe400000006ff */
[----:B------:R-:W-:Y:S02]  /*64a0*/  SHF.R.S32.HI R83, RZ, 0x18, R83 ;  /* 0x00000018ff537819 */ /* 0x000fe40000011453 */
[----:B------:R-:W-:Y:S01]  /*64b0*/  SHF.R.S32.HI R85, RZ, 0x18, R85 ;  /* 0x00000018ff557819 */ /* 0x000fe20000011455 */
[C---:B--2---:R-:W-:Y:S02]  /*64c0*/  IMAD R0, R76.reuse, R4, RZ ;  /* 0x000000044c007224 */ /* 0x044fe400078e02ff */
[C---:B------:R-:W-:Y:S02]  /*64d0*/  IMAD R3, R76.reuse, R5, RZ ;  /* 0x000000054c037224 */ /* 0x040fe400078e02ff */
[----:B------:R-:W-:Y:S02]  /*64e0*/  IMAD R6, R76, R6, RZ ;  /* 0x000000064c067224 */ /* 0x000fe400078e02ff */
[-C--:B------:R-:W-:Y:S01]  /*64f0*/  IMAD R0, R81, R80.reuse, R0 ;  /* 0x0000005051007224 */ /* 0x080fe200078e0200 */
[----:B------:R-:W-:Y:S01]  /*6500*/  SHF.R.S32.HI R81, RZ, 0x18, R100 ;  /* 0x00000018ff517819 */ /* 0x000fe20000011464 */
[-C--:B------:R-:W-:Y:S01]  /*6510*/  IMAD R3, R82, R80.reuse, R3 ;  /* 0x0000005052037224 */ /* 0x080fe200078e0203 */
[----:B------:R-:W-:Y:S01]  /*6520*/  SHF.L.U32 R82, R101, 0x10, RZ ;  /* 0x0000001065527819 */ /* 0x000fe200000006ff */
[C---:B------:R-:W-:Y:S02]  /*6530*/  IMAD R7, R76.reuse, R7, RZ ;  /* 0x000000074c077224 */ /* 0x040fe400078e02ff */
[----:B------:R-:W-:Y:S01]  /*6540*/  IMAD R6, R83, R80, R6 ;  /* 0x0000005053067224 */ /* 0x000fe200078e0206 */
[----:B------:R-:W-:Y:S01]  /*6550*/  PRMT R83, R101, 0x8880, RZ ;  /* 0x0000888065537816 */ /* 0x000fe200000000ff */
[C---:B------:R-:W-:Y:S01]  /*6560*/  IMAD R4, R76.reuse, R8, RZ ;  /* 0x000000084c047224 */ /* 0x040fe200078e02ff */
[----:B------:R-:W-:Y:S01]  /*6570*/  SHF.R.S32.HI R82, RZ, 0x18, R82 ;  /* 0x00000018ff527819 */ /* 0x000fe20000011452 */
[----:B------:R-:W-:Y:S02]  /*6580*/  IMAD R5, R76, R9, RZ ;  /* 0x000000094c057224 */ /* 0x000fe400078e02ff */
[-C--:B------:R-:W-:Y:S01]  /*6590*/  IMAD R7, R81, R80.reuse, R7 ;  /* 0x0000005051077224 */ /* 0x080fe200078e0207 */
[C---:B------:R-:W-:Y:S01]  /*65a0*/  PRMT R81, R102.reuse, 0x8880, RZ ;  /* 0x0000888066517816 */ /* 0x040fe200000000ff */
[----:B------:R-:W-:Y:S01]  /*65b0*/  IMAD R4, R83, R80, R4 ;  /* 0x0000005053047224 */ /* 0x000fe200078e0204 */
[----:B------:R-:W-:Y:S01]  /*65c0*/  SHF.L.U32 R83, R102, 0x8, RZ ;  /* 0x0000000866537819 */ /* 0x000fe200000006ff */
[----:B------:R-:W-:Y:S01]  /*65d0*/  IMAD R10, R76, R10, RZ ;  /* 0x0000000a4c0a7224 */ /* 0x000fe200078e02ff */
[----:B------:R-:W-:Y:S01]  /*65e0*/  I2IP.S8.S32.SAT R104, R7, R6, RZ ;  /* 0x0000000607687239 */ /* 0x000fe200000014ff */
[----:B------:R-:W-:Y:S01]  /*65f0*/  IMAD R5, R82, R80, R5 ;  /* 0x0000005052057224 */ /* 0x000fe200078e0205 */
[----:B------:R-:W-:Y:S01]  /*6600*/  SHF.L.U32 R82, R102, 0x10, RZ ;  /* 0x0000001066527819 */ /* 0x000fe200000006ff */
[C---:B------:R-:W-:Y:S01]  /*6610*/  IMAD R11, R76.reuse, R11, RZ ;  /* 0x0000000b4c0b7224 */ /* 0x040fe200078e02ff */
[----:B------:R-:W-:Y:S01]  /*6620*/  I2IP.S8.S32.SAT R104, R3, R0, R104 ;  /* 0x0000000003687239 */ /* 0x000fe20000001468 */
[C---:B------:R-:W-:Y:S01]  /*6630*/  IMAD R8, R76.reuse, R12, RZ ;  /* 0x0000000c4c087224 */ /* 0x040fe200078e02ff */
[----:B------:R-:W-:Y:S01]  /*6640*/  SHF.R.S32.HI R82, RZ, 0x18, R82 ;  /* 0x00000018ff527819 */ /* 0x000fe20000011452 */
[-C--:B------:R-:W-:Y:S01]  /*6650*/  IMAD R10, R85, R80.reuse, R10 ;  /* 0x00000050550a7224 */ /* 0x080fe200078e020a */
[----:B------:R-:W-:Y:S01]  /*6660*/  SHF.R.S32.HI R83, RZ, 0x18, R83 ;  /* 0x00000018ff537819 */ /* 0x000fe20000011453 */
[----:B------:R-:W-:Y:S02]  /*6670*/  IMAD R9, R76, R13, RZ ;  /* 0x0000000d4c097224 */ /* 0x000fe400078e02ff */
[----:B------:R-:W-:Y:S01]  /*6680*/  IMAD R11, R84, R80, R11 ;  /* 0x00000050540b7224 */ /* 0x000fe200078e020b */
[----:B------:R-:W-:Y:S01]  /*6690*/  SHF.R.S32.HI R84, RZ, 0x18, R103 ;  /* 0x00000018ff547819 */ /* 0x000fe20000011467 */
[----:B------:R-:W-:Y:S02]  /*66a0*/  IMAD R14, R76, R14, RZ ;  /* 0x0000000e4c0e7224 */ /* 0x000fe400078e02ff */
[----:B------:R-:W-:Y:S01]  /*66b0*/  IMAD R8, R81, R80, R8 ;  /* 0x0000005051087224 */ /* 0x000fe200078e0208 */
[----:B------:R-:W-:Y:S01]  /*66c0*/  I2IP.S8.S32.SAT R105, R11, R10, RZ ;  /* 0x0000000a0b697239 */ /* 0x000fe200000014ff */
[----:B------:R-:W-:Y:S01]  /*66d0*/  IMAD R9, R82, R80, R9 ;  /* 0x0000005052097224 */ /* 0x000fe200078e0209 */
[----:B------:R-:W-:Y:S01]  /*66e0*/  SHF.L.U32 R82, R103, 0x10, RZ ;  /* 0x0000001067527819 */ /* 0x000fe200000006ff */
[C---:B------:R-:W-:Y:S01]  /*66f0*/  IMAD R15, R76.reuse, R15, RZ ;  /* 0x0000000f4c0f7224 */ /* 0x040fe200078e02ff */
[----:B------:R-:W-:Y:S01]  /*6700*/  I2IP.S8.S32.SAT R105, R5, R4, R105 ;  /* 0x0000000405697239 */ /* 0x000fe20000001469 */
[----:B------:R-:W-:Y:S01]  /*6710*/  IMAD R14, R83, R80, R14 ;  /* 0x00000050530e7224 */ /* 0x000fe200078e020e */
[C---:B------:R-:W-:Y:S01]  /*6720*/  PRMT R83, R103.reuse, 0x8880, RZ ;  /* 0x0000888067537816 */ /* 0x040fe200000000ff */
[C---:B------:R-:W-:Y:S01]  /*6730*/  IMAD R12, R76.reuse, R16, RZ ;  /* 0x000000104c0c7224 */ /* 0x040fe200078e02ff */
[----:B------:R-:W-:Y:S01]  /*6740*/  SHF.R.S32.HI R82, RZ, 0x18, R82 ;  /* 0x00000018ff527819 */ /* 0x000fe20000011452 */
[----:B------:R-:W-:Y:S01]  /*6750*/  IMAD.SHL.U32 R85, R103, 0x100, RZ ;  /* 0x0000010067557824 */ /* 0x000fe200078e00ff */
[----:B------:R-:W-:Y:S01]  /*6760*/  SHF.R.S32.HI R81, RZ, 0x18, R102 ;  /* 0x00000018ff517819 */ /* 0x000fe20000011466 */
[C---:B------:R-:W-:Y:S02]  /*6770*/  IMAD R13, R76.reuse, R17, RZ ;  /* 0x000000114c0d7224 */ /* 0x040fe400078e02ff */
[----:B------:R-:W-:Y:S01]  /*6780*/  IMAD R18, R76, R18, RZ ;  /* 0x000000124c127224 */ /* 0x000fe200078e02ff */
[----:B------:R-:W-:Y:S01]  /*6790*/  SHF.R.S32.HI R85, RZ, 0x18, R85 ;  /* 0x00000018ff557819 */ /* 0x000fe20000011455 */
[-C--:B------:R-:W-:Y:S01]  /*67a0*/  IMAD R15, R81, R80.reuse, R15 ;  /* 0x00000050510f7224 */ /* 0x080fe200078e020f */
[C---:B------:R-:W-:Y:S01]  /*67b0*/  PRMT R81, R88.reuse, 0x8880, RZ ;  /* 0x0000888058517816 */ /* 0x040fe200000000ff */
[-C--:B------:R-:W-:Y:S01]  /*67c0*/  IMAD R12, R83, R80.reuse, R12 ;  /* 0x00000050530c7224 */ /* 0x080fe200078e020c */
[----:B------:R-:W-:Y:S01]  /*67d0*/  SHF.L.U32 R83, R88, 0x8, RZ ;  /* 0x0000000858537819 */ /* 0x000fe200000006ff */
[----:B------:R-:W-:Y:S01]  /*67e0*/  IMAD R13, R82, R80, R13 ;  /* 0x00000050520d7224 */ /* 0x000fe200078e020d */
[----:B------:R-:W-:Y:S01]  /*67f0*/  I2IP.S8.S32.SAT R106, R15, R14, RZ ;  /* 0x0000000e0f6a7239 */ /* 0x000fe200000014ff */
[----:B------:R-:W-:Y:S01]  /*6800*/  IMAD R19, R76, R19, RZ ;  /* 0x000000134c137224 */ /* 0x000fe200078e02ff */
[----:B------:R-:W-:Y:S01]  /*6810*/  SHF.L.U32 R82, R88, 0x10, RZ ;  /* 0x0000001058527819 */ /* 0x000fe200000006ff */
[C---:B------:R-:W-:Y:S01]  /*6820*/  IMAD R16, R76.reuse, R20, RZ ;  /* 0x000000144c107224 */ /* 0x040fe200078e02ff */
[----:B------:R-:W-:Y:S01]  /*6830*/  I2IP.S8.S32.SAT R106, R9, R8, R106 ;  /* 0x00000008096a7239 */ /* 0x000fe2000000146a */
[-C--:B------:R-:W-:Y:S01]  /*6840*/  IMAD R18, R85, R80.reuse, R18 ;  /* 0x0000005055127224 */ /* 0x080fe200078e0212 */
[----:B------:R-:W-:Y:S01]  /*6850*/  SHF.R.S32.HI R82, RZ, 0x18, R82 ;  /* 0x00000018ff527819 */ /* 0x000fe20000011452 */
[----:B------:R-:W-:Y:S01]  /*6860*/  IMAD R17, R76, R21, RZ ;  /* 0x000000154c117224 */ /* 0x000fe200078e02ff */
[----:B------:R-:W-:Y:S01]  /*6870*/  SHF.R.S32.HI R83, RZ, 0x18, R83 ;  /* 0x00000018ff537819 */ /* 0x000fe20000011453 */
[----:B------:R-:W-:Y:S01]  /*6880*/  IMAD R19, R84, R80, R19 ;  /* 0x0000005054137224 */ /* 0x000fe200078e0213 */
[----:B------:R-:W-:Y:S01]  /*6890*/  SHF.R.S32.HI R84, RZ, 0x18, R89 ;  /* 0x00000018ff547819 */ /* 0x000fe20000011459 */
[----:B------:R-:W-:Y:S01]  /*68a0*/  IMAD R22, R76, R22, RZ ;  /* 0x000000164c167224 */ /* 0x000fe200078e02ff */
[----:B------:R-:W-:Y:S01]  /*68b0*/  SHF.L.U32 R85, R89, 0x8, RZ ;  /* 0x0000000859557819 */ /* 0x000fe200000006ff */
[----:B------:R-:W-:Y:S01]  /*68c0*/  IMAD R16, R81, R80, R16 ;  /* 0x0000005051107224 */ /* 0x000fe200078e0210 */
[----:B------:R-:W-:Y:S01]  /*68d0*/  I2IP.S8.S32.SAT R107, R19, R18, RZ ;  /* 0x00000012136b7239 */ /* 0x000fe200000014ff */
[-C--:B------:R-:W-:Y:S01]  /*68e0*/  IMAD R17, R82, R80.reuse, R17 ;  /* 0x0000005052117224 */ /* 0x080fe200078e0211 */
[----:B------:R-:W-:Y:S01]  /*68f0*/  SHF.L.U32 R82, R89, 0x10, RZ ;  /* 0x0000001059527819 */ /* 0x000fe200000006ff */
[C---:B------:R-:W-:Y:S01]  /*6900*/  IMAD R23, R76.reuse, R23, RZ ;  /* 0x000000174c177224 */ /* 0x040fe200078e02ff */
[----:B------:R-:W-:Y:S01]  /*6910*/  SHF.R.S32.HI R81, RZ, 0x18, R88 ;  /* 0x00000018ff517819 */ /* 0x000fe20000011458 */
[----:B------:R-:W-:Y:S01]  /*6920*/  IMAD R22, R83, R80, R22 ;  /* 0x0000005053167224 */ /* 0x000fe200078e0216 */
[----:B------:R-:W-:Y:S01]  /*6930*/  PRMT R83, R89, 0x8880, RZ ;  /* 0x0000888059537816 */ /* 0x000fe200000000ff */
[C---:B------:R-:W-:Y:S01]  /*6940*/  IMAD R20, R76.reuse, R24, RZ ;  /* 0x000000184c147224 */ /* 0x040fe200078e02ff */
[----:B------:R-:W-:Y:S01]  /*6950*/  SHF.R.S32.HI R82, RZ, 0x18, R82 ;  /* 0x00000018ff527819 */ /* 0x000fe20000011452 */
[----:B------:R-:W-:Y:S01]  /*6960*/  IMAD R21, R76, R25, RZ ;  /* 0x000000194c157224 */ /* 0x000fe200078e02ff */
[----:B------:R-:W-:Y:S01]  /*6970*/  I2IP.S8.S32.SAT R107, R13, R12, R107 ;  /* 0x0000000c0d6b7239 */ /* 0x000fe2000000146b */
[-C--:B------:R-:W-:Y:S01]  /*6980*/  IMAD R23, R81, R80.reuse, R23 ;  /* 0x0000005051177224 */ /* 0x080fe200078e0217 */
[----:B------:R-:W-:Y:S01]  /*6990*/  PRMT R81, R90, 0x8880, RZ ;  /* 0x000088805a517816 */ /* 0x000fe200000000ff */
[----:B------:R-:W-:Y:S01]  /*69a0*/  IMAD R20, R83, R80, R20 ;  /* 0x0000005053147224 */ /* 0x000fe200078e0214 */
[----:B------:R-:W-:Y:S01]  /*69b0*/  SHF.R.S32.HI R85, RZ, 0x18, R85 ;  /* 0x00000018ff557819 */ /* 0x000fe20000011455 */
[----:B------:R-:W-:Y:S01]  /*69c0*/  IMAD R26, R76, R26, RZ ;  /* 0x0000001a4c1a7224 */ /* 0x000fe200078e02ff */
[----:B------:R1:W-:Y:S01]  /*69d0*/  STS.128 [R86+UR49+0x6200], R104 ;  /* 0x0062006856007988 */ /* 0x0003e20008000c31 */
[----:B------:R-:W-:Y:S01]  /*69e0*/  IMAD R21, R82, R80, R21 ;  /* 0x0000005052157224 */ /* 0x000fe200078e0215 */
[----:B------:R-:W-:Y:S01]  /*69f0*/  SHF.L.U32 R82, R90, 0x10, RZ ;  /* 0x000000105a527819 */ /* 0x000fe200000006ff */
[----:B------:R-:W-:Y:S01]  /*6a00*/  IMAD R27, R76, R27, RZ ;  /* 0x0000001b4c1b7224 */ /* 0x000fe200078e02ff */
[----:B------:R-:W-:Y:S01]  /*6a10*/  I2IP.S8.S32.SAT R108, R23, R22, RZ ;  /* 0x00000016176c7239 */ /* 0x000fe200000014ff */
[----:B------:R-:W-:Y:S01]  /*6a20*/  IMAD.SHL.U32 R83, R90, 0x100, RZ ;  /* 0x000001005a537824 */ /* 0x000fe200078e00ff */
[----:B------:R-:W-:Y:S01]  /*6a30*/  SHF.R.S32.HI R82, RZ, 0x18, R82 ;  /* 0x00000018ff527819 */ /* 0x000fe20000011452 */
[C---:B------:R-:W-:Y:S01]  /*6a40*/  IMAD R24, R76.reuse, R28, RZ ;  /* 0x0000001c4c187224 */ /* 0x040fe200078e02ff */
[----:B------:R-:W-:Y:S01]  /*6a50*/  I2IP.S8.S32.SAT R108, R17, R16, R108 ;  /* 0x00000010116c7239 */ /* 0x000fe2000000146c */
[-C--:B------:R-:W-:Y:S01]  /*6a60*/  IMAD R26, R85, R80.reuse, R26 ;  /* 0x00000050551a7224 */ /* 0x080fe200078e021a */
[----:B------:R-:W-:Y:S01]  /*6a70*/  SHF.R.S32.HI R83, RZ, 0x18, R83 ;  /* 0x00000018ff537819 */ /* 0x000fe20000011453 */
[----:B------:R-:W-:Y:S01]  /*6a80*/  IMAD R25, R76, R29, RZ ;  /* 0x0000001d4c197224 */ /* 0x000fe200078e02ff */
[----:B------:R-:W-:Y:S01]  /*6a90*/  SHF.L.U32 R85, R95, 0x8, RZ ;  /* 0x000000085f557819 */ /* 0x000fe200000006ff */
[----:B------:R-:W-:Y:S01]  /*6aa0*/  IMAD R27, R84, R80, R27 ;  /* 0x00000050541b7224 */ /* 0x000fe200078e021b */
[----:B------:R-:W-:Y:S01]  /*6ab0*/  PRMT R84, R91, 0x8880, RZ ;  /* 0x000088805b547816 */ /* 0x000fe200000000ff */
[C---:B------:R-:W-:Y:S01]  /*6ac0*/  IMAD R30, R76.reuse, R30, RZ ;  /* 0x0000001e4c1e7224 */ /* 0x040fe200078e02ff */
[----:B------:R-:W-:Y:S01]  /*6ad0*/  SHF.R.S32.HI R85, RZ, 0x18, R85 ;  /* 0x00000018ff557819 */ /* 0x000fe20000011455 */
[----:B------:R-:W-:Y:S01]  /*6ae0*/  IMAD R24, R81, R80, R24 ;  /* 0x0000005051187224 */ /* 0x000fe200078e0218 */
[----:B------:R-:W-:Y:S01]  /*6af0*/  SHF.R.S32.HI R81, RZ, 0x18, R90 ;  /* 0x00000018ff517819 */ /* 0x000fe2000001145a */
[----:B------:R-:W-:Y:S01]  /*6b00*/  IMAD R31, R76, R31, RZ ;  /* 0x0000001f4c1f7224 */ /* 0x000fe200078e02ff */
[----:B------:R-:W-:Y:S01]  /*6b10*/  I2IP.S8.S32.SAT R109, R27, R26, RZ ;  /* 0x0000001a1b6d7239 */ /* 0x000fe200000014ff */
[-C--:B------:R-:W-:Y:S01]  /*6b20*/  IMAD R25, R82, R80.reuse, R25 ;  /* 0x0000005052197224 */ /* 0x080fe200078e0219 */
[----:B------:R-:W-:Y:S01]  /*6b30*/  SHF.L.U32 R82, R91, 0x10, RZ ;  /* 0x000000105b527819 */ /* 0x000fe200000006ff */
[----:B------:R-:W-:Y:S01]  /*6b40*/  IMAD R30, R83, R80, R30 ;  /* 0x00000050531e7224 */ /* 0x000fe200078e021e */
[----:B------:R-:W-:Y:S01]  /*6b50*/  I2IP.S8.S32.SAT R109, R21, R20, R109 ;  /* 0x00000014156d7239 */ /* 0x000fe2000000146d */
[----:B------:R-:W-:Y:S01]  /*6b60*/  IMAD R31, R81, R80, R31 ;  /* 0x00000050511f7224 */ /* 0x000fe200078e021f */
[----:B------:R-:W-:Y:S01]  /*6b70*/  MOV R81, R84 ;  /* 0x0000005400517202 */ /* 0x000fe20000000f00 */
[C---:B------:R-:W-:Y:S01]  /*6b80*/  IMAD R28, R76.reuse, R32, RZ ;  /* 0x000000204c1c7224 */ /* 0x040fe200078e02ff */
[----:B------:R-:W-:Y:S01]  /*6b90*/  SHF.L.U32 R83, R91, 0x8, RZ ;  /* 0x000000085b537819 */ /* 0x000fe200000006ff */
[C---:B------:R-:W-:Y:S01]  /*6ba0*/  IMAD R29, R76.reuse, R33, RZ ;  /* 0x000000214c1d7224 */ /* 0x040fe200078e02ff */
[----:B------:R-:W-:Y:S01]  /*6bb0*/  SHF.R.S32.HI R82, RZ, 0x18, R82 ;  /* 0x00000018ff527819 */ /* 0x000fe20000011452 */
[----:B------:R-:W-:Y:S01]  /*6bc0*/  IMAD R34, R76, R34, RZ ;  /* 0x000000224c227224 */ /* 0x000fe200078e02ff */
[----:B------:R-:W-:Y:S01]  /*6bd0*/  SHF.R.S32.HI R83, RZ, 0x18, R83 ;  /* 0x00000018ff537819 */ /* 0x000fe20000011453 */
[----:B------:R-:W-:Y:S01]  /*6be0*/  IMAD R28, R81, R80, R28 ;  /* 0x00000050511c7224 */ /* 0x000fe200078e021c */
[----:B------:R-:W-:Y:S01]  /*6bf0*/  I2IP.S8.S32.SAT R110, R31, R30, RZ ;  /* 0x0000001e1f6e7239 */ /* 0x000fe200000014ff */
[-C--:B------:R-:W-:Y:S01]  /*6c00*/  IMAD R29, R82, R80.reuse, R29 ;  /* 0x00000050521d7224 */ /* 0x080fe200078e021d */
[----:B------:R-:W-:Y:S01]  /*6c10*/  SHF.R.S32.HI R84, RZ, 0x18, R91 ;  /* 0x00000018ff547819 */ /* 0x000fe2000001145b */
[----:B------:R-:W-:Y:S01]  /*6c20*/  IMAD R35, R76, R35, RZ ;  /* 0x000000234c237224 */ /* 0x000fe200078e02ff */
[C---:B------:R-:W-:Y:S01]  /*6c30*/  SHF.L.U32 R82, R92.reuse, 0x10, RZ ;  /* 0x000000105c527819 */ /* 0x040fe200000006ff */
[----:B------:R-:W-:Y:S01]  /*6c40*/  IMAD R34, R83, R80, R34 ;  /* 0x0000005053227224 */ /* 0x000fe200078e0222 */
[----:B------:R-:W-:Y:S01]  /*6c50*/  PRMT R81, R92, 0x8880, RZ ;  /* 0x000088805c517816 */ /* 0x000fe200000000ff */
[----:B------:R-:W-:Y:S01]  /*6c60*/  IMAD R32, R76, R36, RZ ;  /* 0x000000244c207224 */ /* 0x000fe200078e02ff */
[----:B------:R-:W-:Y:S01]  /*6c70*/  SHF.L.U32 R83, R92, 0x8, RZ ;  /* 0x000000085c537819 */ /* 0x000fe200000006ff */
[----:B------:R-:W-:Y:S01]  /*6c80*/  IMAD R33, R76, R37, RZ ;  /* 0x000000254c217224 */ /* 0x000fe200078e02ff */
[----:B------:R-:W-:Y:S01]  /*6c90*/  SHF.R.S32.HI R82, RZ, 0x18, R82 ;  /* 0x00000018ff527819 */ /* 0x000fe20000011452 */
[----:B------:R-:W-:Y:S01]  /*6ca0*/  IMAD R35, R84, R80, R35 ;  /* 0x0000005054237224 */ /* 0x000fe200078e0223 */
[----:B------:R-:W-:Y:S01]  /*6cb0*/  SHF.R.S32.HI R83, RZ, 0x18, R83 ;  /* 0x00000018ff537819 */ /* 0x000fe20000011453 */
[----:B------:R-:W-:Y:S01]  /*6cc0*/  IMAD R38, R76, R38, RZ ;  /* 0x000000264c267224 */ /* 0x000fe200078e02ff */
[----:B------:R-:W-:Y:S01]  /*6cd0*/  I2IP.S8.S32.SAT R110, R25, R24, R110 ;  /* 0x00000018196e7239 */ /* 0x000fe2000000146e */
[----:B------:R-:W-:Y:S01]  /*6ce0*/  IMAD R32, R81, R80, R32 ;  /* 0x0000005051207224 */ /* 0x000fe200078e0220 */
[----:B------:R-:W-:Y:S01]  /*6cf0*/  I2IP.S8.S32.SAT R111, R35, R34, RZ ;  /* 0x00000022236f7239 */ /* 0x000fe200000014ff */
[----:B------:R-:W-:Y:S01]  /*6d00*/  IMAD R33, R82, R80, R33 ;  /* 0x0000005052217224 */ /* 0x000fe200078e0221 */
[----:B------:R-:W-:Y:S01]  /*6d10*/  SHF.R.S32.HI R84, RZ, 0x18, R92 ;  /* 0x00000018ff547819 */ /* 0x000fe2000001145c */
[C---:B------:R-:W-:Y:S01]  /*6d20*/  IMAD R39, R76.reuse, R39, RZ ;  /* 0x000000274c277224 */ /* 0x040fe200078e02ff */
[----:B------:R-:W-:Y:S01]  /*6d30*/  I2IP.S8.S32.SAT R111, R29, R28, R111 ;  /* 0x0000001c1d6f7239 */ /* 0x000fe2000000146f */
[----:B------:R-:W-:Y:S01]  /*6d40*/  IMAD R38, R83, R80, R38 ;  /* 0x0000005053267224 */ /* 0x000fe200078e0226 */
[C---:B------:R-:W-:Y:S01]  /*6d50*/  PRMT R81, R93.reuse, 0x8880, RZ ;  /* 0x000088805d517816 */ /* 0x040fe200000000ff */
[----:B------:R-:W-:Y:S01]  /*6d60*/  IMAD R36, R76, R40, RZ ;  /* 0x000000284c247224 */ /* 0x000fe200078e02ff */
[C---:B------:R-:W-:Y:S01]  /*6d70*/  SHF.L.U32 R82, R93.reuse, 0x10, RZ ;  /* 0x000000105d527819 */ /* 0x040fe200000006ff */
[----:B------:R-:W-:Y:S01]  /*6d80*/  IMAD.SHL.U32 R83, R93, 0x100, RZ ;  /* 0x000001005d537824 */ /* 0x000fe200078e00ff */
[----:B------:R1:W-:Y:S01]  /*6d90*/  STS.128 [R124+0x6200], R108 ;  /* 0x0062006c7c007388 */ /* 0x0003e20000000c00 */
[-C--:B------:R-:W-:Y:S01]  /*6da0*/  IMAD R39, R84, R80.reuse, R39 ;  /* 0x0000005054277224 */ /* 0x080fe200078e0227 */
[----:B------:R-:W-:Y:S01]  /*6db0*/  SHF.R.S32.HI R82, RZ, 0x18, R82 ;  /* 0x00000018ff527819 */ /* 0x000fe20000011452 */
[----:B------:R-:W-:Y:S01]  /*6dc0*/  IMAD R37, R76, R41, RZ ;  /* 0x000000294c257224 */ /* 0x000fe200078e02ff */
[----:B------:R-:W-:Y:S01]  /*6dd0*/  PRMT R84, R94, 0x8880, RZ ;  /* 0x000088805e547816 */ /* 0x000fe200000000ff */
[----:B------:R-:W-:Y:S01]  /*6de0*/  IMAD R36, R81, R80, R36 ;  /* 0x0000005051247224 */ /* 0x000fe200078e0224 */
[----:B------:R-:W-:Y:S01]  /*6df0*/  SHF.R.S32.HI R81, RZ, 0x18, R83 ;  /* 0x00000018ff517819 */ /* 0x000fe20000011453 */
[C---:B------:R-:W-:Y:S01]  /*6e00*/  IMAD R42, R76.reuse, R42, RZ ;  /* 0x0000002a4c2a7224 */ /* 0x040fe200078e02ff */
[----:B------:R-:W-:Y:S01]  /*6e10*/  SHF.R.S32.HI R83, RZ, 0x18, R93 ;  /* 0x00000018ff537819 */ /* 0x000fe2000001145d */
[----:B------:R-:W-:Y:S01]  /*6e20*/  IMAD R43, R76, R43, RZ ;  /* 0x0000002b4c2b7224 */ /* 0x000fe200078e02ff */
[----:B------:R-:W-:Y:S01]  /*6e30*/  I2IP.S8.S32.SAT R116, R39, R38, RZ ;  /* 0x0000002627747239 */ /* 0x000fe200000014ff */
[-C--:B------:R-:W-:Y:S01]  /*6e40*/  IMAD R37, R82, R80.reuse, R37 ;  /* 0x0000005052257224 */ /* 0x080fe200078e0225 */
[----:B------:R-:W-:Y:S01]  /*6e50*/  SHF.L.U32 R82, R94, 0x10, RZ ;  /* 0x000000105e527819 */ /* 0x000fe200000006ff */
[----:B------:R-:W-:Y:S01]  /*6e60*/  IMAD R42, R81, R80, R42 ;  /* 0x00000050512a7224 */ /* 0x000fe200078e022a */
[----:B------:R-:W-:Y:S01]  /*6e70*/  MOV R81, R84 ;  /* 0x0000005400517202 */ /* 0x000fe20000000f00 */
[----:B------:R-:W-:Y:S01]  /*6e80*/  IMAD R40, R76, R44, RZ ;  /* 0x0000002c4c287224 */ /* 0x000fe200078e02ff */
[----:B------:R-:W-:Y:S01]  /*6e90*/  I2IP.S8.S32.SAT R116, R33, R32, R116 ;  /* 0x0000002021747239 */ /* 0x000fe20000001474 */
[-C--:B------:R-:W-:Y:S01]  /*6ea0*/  IMAD R43, R83, R80.reuse, R43 ;  /* 0x00000050532b7224 */ /* 0x080fe200078e022b */
[----:B------:R-:W-:Y:S01]  /*6eb0*/  SHF.L.U32 R83, R94, 0x8, RZ ;  /* 0x000000085e537819 */ /* 0x000fe200000006ff */
[C---:B------:R-:W-:Y:S01]  /*6ec0*/  IMAD R41, R76.reuse, R45, RZ ;  /* 0x0000002d4c297224 */ /* 0x040fe200078e02ff */
[----:B------:R-:W-:Y:S01]  /*6ed0*/  SHF.R.S32.HI R82, RZ, 0x18, R82 ;  /* 0x00000018ff527819 */ /* 0x000fe20000011452 */
[----:B------:R-:W-:Y:S01]  /*6ee0*/  IMAD R40, R81, R80, R40 ;  /* 0x0000005051287224 */ /* 0x000fe200078e0228 */
[----:B------:R-:W-:Y:S01]  /*6ef0*/  SHF.R.S32.HI R81, RZ, 0x18, R83 ;  /* 0x00000018ff517819 */ /* 0x000fe20000011453 */
[----:B------:R-:W-:Y:S01]  /*6f00*/  IMAD R46, R76, R46, RZ ;  /* 0x0000002e4c2e7224 */ /* 0x000fe200078e02ff */
[C---:B------:R-:W-:Y:S01]  /*6f10*/  PRMT R84, R95.reuse, 0x8880, RZ ;  /* 0x000088805f547816 */ /* 0x040fe200000000ff */
[-C--:B------:R-:W-:Y:S01]  /*6f20*/  IMAD R41, R82, R80.reuse, R41 ;  /* 0x0000005052297224 */ /* 0x080fe200078e0229 */
[----:B------:R-:W-:Y:S01]  /*6f30*/  SHF.L.U32 R83, R95, 0x10, RZ ;  /* 0x000000105f537819 */ /* 0x000fe200000006ff */
[C---:B------:R-:W-:Y:S01]  /*6f40*/  IMAD R47, R76.reuse, R47, RZ ;  /* 0x0000002f4c2f7224 */ /* 0x040fe200078e02ff */
[----:B------:R-:W-:Y:S01]  /*6f50*/  SHF.R.S32.HI R82, RZ, 0x18, R94 ;  /* 0x00000018ff527819 */ /* 0x000fe2000001145e */
[----:B------:R-:W-:Y:S01]  /*6f60*/  IMAD R46, R81, R80, R46 ;  /* 0x00000050512e7224 */ /* 0x000fe200078e022e */
[----:B------:R-:W-:Y:S01]  /*6f70*/  MOV R81, R84 ;  /* 0x0000005400517202 */ /* 0x000fe20000000f00 */
[C---:B------:R-:W-:Y:S01]  /*6f80*/  IMAD R44, R76.reuse, R48, RZ ;  /* 0x000000304c2c7224 */ /* 0x040fe200078e02ff */
[----:B------:R-:W-:Y:S01]  /*6f90*/  SHF.R.S32.HI R83, RZ, 0x18, R83 ;  /* 0x00000018ff537819 */ /* 0x000fe20000011453 */
[----:B------:R-:W-:Y:S01]  /*6fa0*/  IMAD R45, R76, R49, RZ ;  /* 0x000000314c2d7224 */ /* 0x000fe200078e02ff */
[----:B------:R-:W-:Y:S01]  /*6fb0*/  I2IP.S8.S32.SAT R117, R43, R42, RZ ;  /* 0x0000002a2b757239 */ /* 0x000fe200000014ff */
[----:B------:R-:W-:Y:S01]  /*6fc0*/  IMAD R47, R82, R80, R47 ;  /* 0x00000050522f7224 */ /* 0x000fe200078e022f */
[----:B------:R-:W-:Y:S01]  /*6fd0*/  SHF.R.S32.HI R82, RZ, 0x18, R95 ;  /* 0x00000018ff527819 */ /* 0x000fe2000001145f */
[C---:B------:R-:W-:Y:S01]  /*6fe0*/  IMAD R50, R76.reuse, R50, RZ ;  /* 0x000000324c327224 */ /* 0x040fe200078e02ff */
[----:B------:R-:W-:Y:S01]  /*6ff0*/  I2IP.S8.S32.SAT R117, R37, R36, R117 ;  /* 0x0000002425757239 */ /* 0x000fe20000001475 */
[----:B------:R-:W-:Y:S01]  /*7000*/  IMAD R44, R81, R80, R44 ;  /* 0x00000050512c7224 */ /* 0x000fe200078e022c */
[----:B------:R-:W-:Y:S01]  /*7010*/  I2IP.S8.S32.SAT R118, R47, R46, RZ ;  /* 0x0000002e2f767239 */ /* 0x000fe200000014ff */
[----:B------:R-:W-:Y:S01]  /*7020*/  IMAD R51, R76, R51, RZ ;  /* 0x000000334c337224 */ /* 0x000fe200078e02ff */
[----:B------:R-:W-:Y:S01]  /*7030*/  PRMT R81, R96, 0x8880, RZ ;  /* 0x0000888060517816 */ /* 0x000fe200000000ff */
[----:B------:R-:W-:Y:S01]  /*7040*/  IMAD R45, R83, R80, R45 ;  /* 0x00000050532d7224 */ /* 0x000fe200078e022d */
[----:B------:R-:W-:Y:S01]  /*7050*/  I2IP.S8.S32.SAT R118, R41, R40, R118 ;  /* 0x0000002829767239 */ /* 0x000fe20000001476 */
[-C--:B------:R-:W-:Y:S01]  /*7060*/  IMAD R50, R85, R80.reuse, R50 ;  /* 0x0000005055327224 */ /* 0x080fe200078e0232 */
[C---:B------:R-:W-:Y:S01]  /*7070*/  PRMT R83, R97.reuse, 0x8880, RZ ;  /* 0x0000888061537816 */ /* 0x040fe200000000ff */
[----:B------:R-:W-:Y:S01]  /*7080*/  IMAD R51, R82, R80, R51 ;  /* 0x0000005052337224 */ /* 0x000fe200078e0233 */
[C---:B------:R-:W-:Y:S01]  /*7090*/  SHF.L.U32 R84, R97.reuse, 0x10, RZ ;  /* 0x0000001061547819 */ /* 0x040fe200000006ff */
[----:B------:R-:W-:Y:S01]  /*70a0*/  IMAD R48, R76, R52, RZ ;  /* 0x000000344c307224 */ /* 0x000fe200078e02ff */
[----:B------:R-:W-:Y:S01]  /*70b0*/  SHF.L.U32 R85, R97, 0x8, RZ ;  /* 0x0000000861557819 */ /* 0x000fe200000006ff */
[C---:B------:R-:W-:Y:S01]  /*70c0*/  IMAD.U32 R82, R96.reuse, 0x10000, RZ ;  /* 0x0001000060527824 */ /* 0x040fe200078e00ff */
[----:B------:R-:W-:Y:S01]  /*70d0*/  I2IP.S8.S32.SAT R119, R51, R50, RZ ;  /* 0x0000003233777239 */ /* 0x000fe200000014ff */
[----:B------:R-:W-:Y:S01]  /*70e0*/  IMAD R48, R81, R80, R48 ;  /* 0x0000005051307224 */ /* 0x000fe200078e0230 */
[----:B------:R-:W-:Y:S01]  /*70f0*/  SHF.L.U32 R81, R96, 0x8, RZ ;  /* 0x0000000860517819 */ /* 0x000fe200000006ff */
[C---:B------:R-:W-:Y:S01]  /*7100*/  IMAD R49, R76.reuse, R53, RZ ;  /* 0x000000354c317224 */ /* 0x040fe200078e02ff */
[----:B------:R-:W-:Y:S01]  /*7110*/  SHF.R.S32.HI R82, RZ, 0x18, R82 ;  /* 0x00000018ff527819 */ /* 0x000fe20000011452 */
[C---:B------:R-:W-:Y:S01]  /*7120*/  IMAD R54, R76.reuse, R54, RZ ;  /* 0x000000364c367224 */ /* 0x040fe200078e02ff */
[----:B------:R-:W-:Y:S01]  /*7130*/  SHF.R.S32.HI R81, RZ, 0x18, R81 ;  /* 0x00000018ff517819 */ /* 0x000fe20000011451 */
[----:B------:R-:W-:Y:S01]  /*7140*/  IMAD R55, R76, R55, RZ ;  /* 0x000000374c377224 */ /* 0x000fe200078e02ff */
[----:B------:R-:W-:Y:S01]  /*7150*/  I2IP.S8.S32.SAT R119, R45, R44, R119 ;  /* 0x0000002c2d777239 */ /* 0x000fe20000001477 */
[----:B------:R-:W-:Y:S01]  /*7160*/  IMAD R49, R82, R80, R49 ;  /* 0x0000005052317224 */ /* 0x000fe200078e0231 */
[----:B------:R-:W-:Y:S01]  /*7170*/  SHF.R.S32.HI R82, RZ, 0x18, R96 ;  /* 0x00000018ff527819 */ /* 0x000fe20000011460 */
[C---:B------:R-:W-:Y:S01]  /*7180*/  IMAD R52, R76.reuse, R56, RZ ;  /* 0x000000384c347224 */ /* 0x040fe200078e02ff */
[----:B------:R-:W-:Y:S01]  /*7190*/  SHF.R.S32.HI R85, RZ, 0x18, R85 ;  /* 0x00000018ff557819 */ /* 0x000fe20000011455 */
[-C--:B------:R-:W-:Y:S01]  /*71a0*/  IMAD R54, R81, R80.reuse, R54 ;  /* 0x0000005051367224 */ /* 0x080fe200078e0236 */
[----:B------:R-:W-:Y:S01]  /*71b0*/  SHF.R.S32.HI R81, RZ, 0x18, R84 ;  /* 0x00000018ff517819 */ /* 0x000fe20000011454 */
[----:B------:R-:W-:Y:S01]  /*71c0*/  IMAD R53, R76, R57, RZ ;  /* 0x000000394c357224 */ /* 0x000fe200078e02ff */
[----:B------:R1:W-:Y:S01]  /*71d0*/  STS.128 [R115+0x6200], R116 ;  /* 0x0062007473007388 */ /* 0x0003e20000000c00 */
[----:B------:R-:W-:Y:S01]  /*71e0*/  IMAD R55, R82, R80, R55 ;  /* 0x0000005052377224 */ /* 0x000fe200078e0237 */
[----:B------:R-:W-:Y:S01]  /*71f0*/  SHF.R.S32.HI R82, RZ, 0x18, R97 ;  /* 0x00000018ff527819 */ /* 0x000fe20000011461 */
[----:B------:R-:W-:Y:S01]  /*7200*/  IMAD R58, R76, R58, RZ ;  /* 0x0000003a4c3a7224 */ /* 0x000fe200078e02ff */
[----:B------:R-:W-:Y:S01]  /*7210*/  SHF.L.U32 R84, R98, 0x8, RZ ;  /* 0x0000000862547819 */ /* 0x000fe200000006ff */
[----:B------:R-:W-:Y:S01]  /*7220*/  IMAD R52, R83, R80, R52 ;  /* 0x0000005053347224 */ /* 0x000fe200078e0234 */
[----:B------:R-:W-:Y:S01]  /*7230*/  I2IP.S8.S32.SAT R120, R55, R54, RZ ;  /* 0x0000003637787239 */ /* 0x000fe200000014ff */
[----:B------:R-:W-:Y:S01]  /*7240*/  IMAD R59, R76, R59, RZ ;  /* 0x0000003b4c3b7224 */ /* 0x000fe200078e02ff */
[C---:B------:R-:W-:Y:S01]  /*7250*/  SHF.L.U32 R83, R98.reuse, 0x10, RZ ;  /* 0x0000001062537819 */ /* 0x040fe200000006ff */
[----:B------:R-:W-:Y:S01]  /*7260*/  IMAD R53, R81, R80, R53 ;  /* 0x0000005051357224 */ /* 0x000fe200078e0235 */
[----:B------:R-:W-:Y:S01]  /*7270*/  I2IP.S8.S32.SAT R120, R49, R48, R120 ;  /* 0x0000003031787239 */ /* 0x000fe20000001478 */
[----:B------:R-:W-:Y:S01]  /*7280*/  IMAD R58, R85, R80, R58 ;  /* 0x00000050553a7224 */ /* 0x000fe200078e023a */
[----:B------:R-:W-:Y:S01]  /*7290*/  PRMT R81, R98, 0x8880, RZ ;  /* 0x0000888062517816 */ /* 0x000fe200000000ff */
[----:B------:R-:W-:Y:S02]  /*72a0*/  IMAD R56, R76, R60, RZ ;  /* 0x0000003c4c387224 */ /* 0x000fe400078e02ff */
[----:B------:R-:W-:Y:S01]  /*72b0*/  IMAD R59, R82, R80, R59 ;  /* 0x00000050523b7224 */ /* 0x000fe200078e023b */
[----:B------:R-:W-:Y:S01]  /*72c0*/  SHF.R.S32.HI R82, RZ, 0x18, R83 ;  /* 0x00000018ff527819 */ /* 0x000fe20000011453 */
[C---:B------:R-:W-:Y:S01]  /*72d0*/  IMAD R57, R76.reuse, R61, RZ ;  /* 0x0000003d4c397224 */ /* 0x040fe200078e02ff */
[----:B------:R-:W-:Y:S01]  /*72e0*/  SHF.R.S32.HI R83, RZ, 0x18, R84 ;  /* 0x00000018ff537819 */ /* 0x000fe20000011454 */
[C---:B------:R-:W-:Y:S01]  /*72f0*/  IMAD R62, R76.reuse, R62, RZ ;  /* 0x0000003e4c3e7224 */ /* 0x040fe200078e02ff */
[----:B------:R-:W-:Y:S01]  /*7300*/  I2IP.S8.S32.SAT R121, R59, R58, RZ ;  /* 0x0000003a3b797239 */ /* 0x000fe200000014ff */
[----:B------:R-:W-:Y:S01]  /*7310*/  IMAD R56, R81, R80, R56 ;  /* 0x0000005051387224 */ /* 0x000fe200078e0238 */
[----:B------:R-:W-:Y:S01]  /*7320*/  SHF.R.S32.HI R81, RZ, 0x18, R98 ;  /* 0x00000018ff517819 */ /* 0x000fe20000011462 */
[----:B------:R-:W-:Y:S01]  /*7330*/  IMAD R63, R76, R63, RZ ;  /* 0x0000003f4c3f7224 */ /* 0x000fe200078e02ff */
[----:B------:R-:W-:Y:S01]  /*7340*/  I2IP.S8.S32.SAT R121, R53, R52, R121 ;  /* 0x0000003435797239 */ /* 0x000fe20000001479 */
[-C--:B------:R-:W-:Y:S01]  /*7350*/  IMAD R57, R82, R80.reuse, R57 ;  /* 0x0000005052397224 */ /* 0x080fe200078e0239 */
[----:B------:R-:W-:Y:S01]  /*7360*/  PRMT R84, R99, 0x8880, RZ ;  /* 0x0000888063547816 */ /* 0x000fe200000000ff */
[-C--:B------:R-:W-:Y:S01]  /*7370*/  IMAD R62, R83, R80.reuse, R62 ;  /* 0x00000050533e7224 */ /* 0x080fe200078e023e */
[----:B------:R-:W-:Y:S01]  /*7380*/  SHF.L.U32 R82, R99, 0x10, RZ ;  /* 0x0000001063527819 */ /* 0x000fe200000006ff */
[----:B------:R-:W-:Y:S01]  /*7390*/  IMAD R63, R81, R80, R63 ;  /* 0x00000050513f7224 */ /* 0x000fe200078e023f */
[----:B------:R-:W-:Y:S01]  /*73a0*/  MOV R81, R84 ;  /* 0x0000005400517202 */ /* 0x000fe20000000f00 */
[----:B------:R-:W-:Y:S01]  /*73b0*/  IMAD.SHL.U32 R83, R99, 0x100, RZ ;  /* 0x0000010063537824 */ /* 0x000fe200078e00ff */
[----:B------:R-:W-:Y:S01]  /*73c0*/  SHF.R.S32.HI R82, RZ, 0x18, R82 ;  /* 0x00000018ff527819 */ /* 0x000fe20000011452 */
[C---:B------:R-:W-:Y:S01]  /*73d0*/  IMAD R60, R76.reuse, R64, RZ ;  /* 0x000000404c3c7224 */ /* 0x040fe200078e02ff */
[----:B------:R-:W-:Y:S01]  /*73e0*/  SHF.R.S32.HI R84, RZ, 0x18, R99 ;  /* 0x00000018ff547819 */ /* 0x000fe20000011463 */
[C---:B------:R-:W-:Y:S01]  /*73f0*/  IMAD R61, R76.reuse, R65, RZ ;  /* 0x000000414c3d7224 */ /* 0x040fe200078e02ff */
[----:B------:R-:W-:Y:S01]  /*7400*/  SHF.R.S32.HI R83, RZ, 0x18, R83 ;  /* 0x00000018ff537819 */ /* 0x000fe20000011453 */
[----:B------:R-:W-:Y:S01]  /*7410*/  IMAD R60, R81, R80, R60 ;  /* 0x00000050513c7224 */ /* 0x000fe200078e023c */
[----:B------:R-:W-:Y:S01]  /*7420*/  I2IP.S8.S32.SAT R122, R63, R62, RZ ;  /* 0x0000003e3f7a7239 */ /* 0x000fe200000014ff */
[----:B------:R-:W-:Y:S02]  /*7430*/  IMAD R66, R76, R66, RZ ;  /* 0x000000424c427224 */ /* 0x000fe400078e02ff */
[----:B------:R-:W-:Y:S01]  /*7440*/  IMAD R61, R82, R80, R61 ;  /* 0x00000050523d7224 */ /* 0x000fe200078e023d */
[----:B------:R-:W-:Y:S01]  /*7450*/  I2IP.S8.S32.SAT R122, R57, R56, R122 ;  /* 0x00000038397a7239 */ /* 0x000fe2000000147a */
[----:B------:R-:W-:Y:S02]  /*7460*/  IMAD R67, R76, R67, RZ ;  /* 0x000000434c437224 */ /* 0x000fe400078e02ff */
[-C--:B------:R-:W-:Y:S02]  /*7470*/  IMAD R66, R83, R80.reuse, R66 ;  /* 0x0000005053427224 */ /* 0x080fe400078e0242 */
[----:B------:R-:W-:Y:S05]  /*7480*/  IMAD R67, R84, R80, R67 ;  /* 0x0000005054437224 */ /* 0x000fea00078e0243 */
[----:B------:R-:W-:Y:S04]  /*7490*/  I2IP.S8.S32.SAT R123, R67, R66, RZ ;  /* 0x00000042437b7239 */ /* 0x000fe800000014ff */
[----:B------:R-:W-:Y:S05]  /*74a0*/  I2IP.S8.S32.SAT R123, R61, R60, R123 ;  /* 0x0000003c3d7b7239 */ /* 0x000fea000000147b */
[----:B------:R1:W-:Y:S01]  /*74b0*/  STS.128 [R125+0x6200], R120 ;  /* 0x006200787d007388 */ /* 0x0003e20000000c00 */
[----:B------:R-:W-:Y:S01]  /*74c0*/  @!PT LDS RZ, [RZ] ;  /* 0x00000000fffff984 */ /* 0x000fe20000000800 */
[----:B------:R-:W-:Y:S01]  /*74d0*/  @!PT LDS RZ, [RZ] ;  /* 0x00000000fffff984 */ /* 0x000fe20000000800 */
[----:B------:R-:W-:Y:S01]  /*74e0*/  @!PT LDS RZ, [RZ] ;  /* 0x00000000fffff984 */ /* 0x000fe20000000800 */
[----:B------:R-:W-:Y:S01]  /*74f0*/  @!PT LDS RZ, [RZ] ;  /* 0x00000000fffff984 */ /* 0x000fe20000000800 */
[----:B------:R2:W-:Y:S07]  /*7500*/  MEMBAR.ALL.CTA ;  /* 0x0000000000007992 */ /* 0x0005ee0000008000 */
[----:B--2---:R-:W2:Y:S02]  /*7510*/  FENCE.VIEW.ASYNC.S ;  /* 0x00000000000073c6 */ /* 0x004ea40000000000 */
[----:B--2---:R-:W-:Y:S06]  /*7520*/  BAR.SYNC.DEFER_BLOCKING 0x1, 0x80 ;  /* 0x0042000000007b1d */ /* 0x004fec0000010000 */
[----:B------:R-:W-:Y:S05]  /*7530*/  @P0 BRA `(.L_x_111) ;  /* 0x0000000000180947 */ /* 0x000fea0003800000 */
[----:B------:R-:W-:Y:S02]  /*7540*/  UIADD3 UR6, UP0, UPT, UR52, 0x680, URZ ;  /* 0x0000068034067890 */ /* 0x000fe4000ff1e0ff */
[----:B------:R-:W-:Y:S02]  /*7550*/  UIADD3 UR40, UPT, UPT, UR49, 0x6200, UR5 ;  /* 0x0000620031287890 */ /* 0x000fe4000fffe005 */
[----:B------:R-:W-:Y:S01]  /*7560*/  UIADD3.X UR7, UPT, UPT, URZ, UR53, URZ, UP0, !UPT ;  /* 0x00000035ff077290 */ /* 0x000fe200087fe4ff */
[----:B------:R-:W-:Y:S08]  /*7570*/  UMOV UR43, UR36 ;  /* 0x00000024002b7c82 */ /* 0x000ff00008000000 */
[----:B------:R2:W-:Y:S02]  /*7580*/  UTMASTG.3D [UR40], [UR6] ;  /* 0x00000028060073b5 */ /* 0x0005e40008010000 */
[----:B--2---:R0:W-:Y:S02]  /*7590*/  UTMACMDFLUSH ;  /* 0x00000000000079b7 */ /* 0x0041e40000000000 */
.L_x_111:
[----:B------:R-:W-:Y:S05]  /*75a0*/  BSYNC.RECONVERGENT B0 ;  /* 0x0000000000007941 */ /* 0x000fea0003800200 */
.L_x_110:
[----:B------:R-:W-:Y:S01]  /*75b0*/  UIADD3 UR40, UPT, UPT, UR54, 0x1, URZ ;  /* 0x0000000136287890 */ /* 0x000fe2000fffe0ff */
[----:B------:R-:W-:Y:S01]  /*75c0*/  ISETP.NE.AND P1, PT, R114, RZ, PT ;  /* 0x000000ff7200720c */ /* 0x000fe20003f25270 */
[----:B------:R-:W-:Y:S01]  /*75d0*/  BSSY.RECONVERGENT B0, `(.L_x_112) ;  /* 0x0000007000007945 */ /* 0x000fe20003800200 */
[----:B------:R-:W-:Y:S01]  /*75e0*/  LEA R6, R160, UR49, 0x3 ;  /* 0x00000031a0067c11 */ /* 0x000fe2000f8e18ff */
[----:B------:R-:W-:Y:S04]  /*75f0*/  UISETP.NE.AND UP0, UPT, UR40, 0x2, UPT ;  /* 0x000000022800788c */ /* 0x000fe8000bf05270 */
[----:B------:R-:W-:Y:S06]  /*7600*/  USEL UR40, UR40, URZ, UP0 ;  /* 0x000000ff28287287 */ /* 0x000fec0008000000 */
[----:B------:R-:W-:Y:S01]  /*7610*/  @P1 SHF.L.U32 R3, R159, 0x1f, RZ ;  /* 0x0000001f9f031819 */ /* 0x000fe200000006ff */
[----:B------:R-:W-:Y:S05]  /*7620*/  @P0 BRA `(.L_x_113) ;  /* 0x0000000000040947 */ /* 0x000fea0003800000 */
[----:B------:R-:W-:Y:S04]  /*7630*/  DEPBAR.LE SB0, 0x1 ;  /* 0x000080400000791a */ /* 0x000fe80000000000 */
.L_x_113:
[----:B------:R-:W-:Y:S05]  /*7640*/  BSYNC.RECONVERGENT B0 ;  /* 0x0000000000007941 */ /* 0x000fea0003800200 */
.L_x_112:
[----:B------:R-:W-:Y:S06]  /*7650*/  BAR.SYNC.DEFER_BLOCKING 0x1, 0x80 ;  /* 0x0042000000007b1d */ /* 0x000fec0000010000 */
[----:B------:R-:W2:Y:S01]  /*7660*/  @P1 SYNCS.PHASECHK.TRANS64.TRYWAIT P0, [R6+URZ+0x30], R3 ;  /* 0x00003003060015a7 */ /* 0x000ea200080011ff */
[----:B------:R-:W-:Y:S01]  /*7670*/  BSSY B1, `(.L_x_114) ;  /* 0x0000024000017945 */ /* 0x000fe20003800000 */
[----:B--2---:R-:W-:Y:S03]  /*7680*/  @P1 SEL R112, RZ, 0x1, !P0 ;  /* 0x00000001ff701807 */ /* 0x004fe60004000000 */
[----:B------:R-:W-:Y:S05]  /*7690*/  @!P1 BRA `(.L_x_115) ;  /* 0x0000000000849947 */ /* 0x000fea0003800000 */
[----:B------:R-:W-:Y:S01]  /*76a0*/  ISETP.NE.AND P1, PT, R113, RZ, PT ;  /* 0x000000ff7100720c */ /* 0x000fe20003f25270 */
[----:B------:R-:W-:Y:S01]  /*76b0*/  BSSY B0, `(.L_x_116) ;  /* 0x000000b000007945 */ /* 0x000fe20003800000 */
[----:B------:R-:W-:Y:S11]  /*76c0*/  ISETP.NE.AND P0, PT, R112, RZ, PT ;  /* 0x000000ff7000720c */ /* 0x000ff60003f05270 */
[----:B------:R-:W-:Y:S05]  /*76d0*/  @P1 IMAD R4, R160, 0x2000, R153 ;  /* 0x00002000a0041824 */ /* 0x000fea00078e0299 */
[----:B------:R-:W-:Y:S04]  /*76e0*/  @P1 IADD3 R7, PT, PT, R4, UR49, RZ ;  /* 0x0000003104071c10 */ /* 0x000fe8000fffe0ff */
[----:B------:R-:W-:Y:S01]  /*76f0*/  @P1 IADD3 R0, PT, PT, R164, R7, RZ ;  /* 0x00000007a4001210 */ /* 0x000fe20007ffe0ff */
[----:B------:R-:W-:Y:S02]  /*7700*/  @P1 IMAD.IADD R3, R165, 0x1, R7 ;  /* 0x00000001a5031824 */ /* 0x000fe400078e0207 */
[----:B------:R-:W-:Y:S01]  /*7710*/  @P1 IMAD.IADD R7, R7, 0x1, R170 ;  /* 0x0000000107071824 */ /* 0x000fe200078e02aa */
[----:B------:R-:W-:Y:S06]  /*7720*/  @P0 BRA `(.L_x_117) ;  /* 0x00000000000c0947 */ /* 0x000fec0003800000 */
[----:B------:R-:W-:Y:S04]  /*7730*/  SHF.L.U32 R5, R159, 0x1f, RZ ;  /* 0x0000001f9f057819 */ /* 0x000fe800000006ff */
[----:B------:R-:W2:Y:S02]  /*7740*/  SYNCS.PHASECHK.TRANS64.TRYWAIT P0, [R6+URZ+0x30], R5 ;  /* 0x00003005060075a7 */ /* 0x000ea400080011ff */
[----:B--2---:R-:W-:Y:S05]  /*7750*/  @!P0 BRA `(.L_x_118) ;  /* 0x0000003400fc8947 */ /* 0x004fea0003800000 */
.L_x_117:
[----:B------:R-:W-:Y:S05]  /*7760*/  BSYNC B0 ;  /* 0x0000000000007941 */ /* 0x000fea0003800000 */
.L_x_116:
[----:B------:R-:W-:Y:S01]  /*7770*/  ISETP.NE.AND P0, PT, R113, RZ, PT ;  /* 0x000000ff7100720c */ /* 0x000fe20003f05270 */
[----:B--2---:R-:W-:Y:S02]  /*7780*/  VIADD R6, R6, 0x48 ;  /* 0x0000004806067836 */ /* 0x004fe40000000000 */
        /* <DEDUP_REMOVED lines=14> */
[----:B------:R-:W-:Y:S02]  /*7870*/  SEL R160, R160, RZ, P0 ;  /* 0x000000ffa0a07207 */ /* 0x000fe40000000000 */
[----:B--2---:R-:W-:Y:S04]  /*7880*/  SEL R4, RZ, 0x1, P0 ;  /* 0x00000001ff047807 */ /* 0x004fe80000000000 */
[----:B------:R-:W-:Y:S01]  /*7890*/  LOP3.LUT R159, R159, R4, RZ, 0x3c, !PT ;  /* 0x000000049f9f7212 */ /* 0x000fe200078e3cff */
[----:B-----5:R4:W-:Y:S06]  /*78a0*/  SYNCS.ARRIVE.TRANS64.RED.A1T0 RZ, [R5+URZ], RZ ;  /* 0x000000ff05ff79a7 */ /* 0x0209ec00081004ff */
.L_x_115:
[----:B------:R-:W-:Y:S05]  /*78b0*/  BSYNC B1 ;  /* 0x0000000000017941 */ /* 0x000fea0003800000 */
.L_x_114:
[----:B----4-:R-:W-:Y:S05]  /*78c0*/  VIADD R3, R78, 0x40 ;  /* 0x000000404e037836 */ /* 0x010fea0000000000 */
[----:B------:R-:W-:Y:S04]  /*78d0*/  SHF.R.U32.HI R3, RZ, 0x15, R3 ;  /* 0x00000015ff037819 */ /* 0x000fe80000011603 */
[----:B------:R-:W-:Y:S11]  /*78e0*/  LOP3.LUT P0, RZ, R3, 0x3, R154, 0x48, !PT ;  /* 0x0000000303ff7812 */ /* 0x000ff6000780489a */
[----:B------:R-:W-:Y:S02]  /*78f0*/  @!UPT UIADD3 URZ, UPT, UPT, URZ, URZ, URZ ;  /* 0x000000fffffff290 */ /* 0x000fe4000fffe0ff */
[----:B------:R-:W-:Y:S05]  /*7900*/  @!P0 BRA `(.L_x_119) ;  /* 0x0000000000408947 */ /* 0x000fea0003800000 */
[----:B------:R-:W2:Y:S01]  /*7910*/  LDCU.64 UR8, c[0x4][0x78] ;  /* 0x01000f00ff0877ac */ /* 0x000ea20008000a00 */
[----:B------:R-:W-:Y:S01]  /*7920*/  MOV R15, 0x0 ;  /* 0x00000000000f7802 */ /* 0x000fe20000000f00 */
[----:B------:R-:W-:Y:S02]  /*7930*/  HFMA2 R12, -RZ, RZ, 0, 5.9604644775390625e-08 ;  /* 0x00000001ff0c7431 */ /* 0x000fe400000001ff */
[----:B------:R-:W-:Y:S02]  /*7940*/  IMAD.MOV.U32 R8, RZ, RZ, 0x192 ;  /* 0x00000192ff087424 */ /* 0x000fe400078e00ff */
[----:B------:R-:W-:Y:S01]  /*7950*/  IMAD.MOV.U32 R13, RZ, RZ, RZ ;  /* 0x000000ffff0d7224 */ /* 0x000fe200078e00ff */
[----:B------:R-:W4:Y:S01]  /*7960*/  LDCU.64 UR6, c[0x4][0x80] ;  /* 0x01001000ff0677ac */ /* 0x000f220008000a00 */
[----:B------:R-:W1:Y:S01]  /*7970*/  LDC.64 R14, c[0x4][R15] ;  /* 0x010000000f0e7b82 */ /* 0x000e620000000a00 */
[----:B------:R-:W5:Y:S01]  /*7980*/  LDCU.64 UR4, c[0x4][0x18] ;  /* 0x01000300ff0477ac */ /* 0x000f620008000a00 */
[----:B--2---:R-:W-:Y:S01]  /*7990*/  MOV R5, UR9 ;  /* 0x0000000900057c02 */ /* 0x004fe20008000f00 */
[----:B------:R-:W-:Y:S01]  /*79a0*/  IMAD.U32 R4, RZ, RZ, UR8 ;  /* 0x00000008ff047e24 */ /* 0x000fe2000f8e00ff */
[----:B----4-:R-:W-:Y:S01]  /*79b0*/  MOV R7, UR7 ;  /* 0x0000000700077c02 */ /* 0x010fe20008000f00 */
[----:B------:R-:W-:Y:S01]  /*79c0*/  IMAD.U32 R6, RZ, RZ, UR6 ;  /* 0x00000006ff067e24 */ /* 0x000fe2000f8e00ff */
[----:B-----5:R-:W-:Y:S01]  /*79d0*/  MOV R11, UR5 ;  /* 0x00000005000b7c02 */ /* 0x020fe20008000f00 */
[----:B------:R-:W-:Y:S02]  /*79e0*/  IMAD.U32 R10, RZ, RZ, UR4 ;  /* 0x00000004ff0a7e24 */ /* 0x000fe4000f8e00ff */
[----:B------:R-:W-:Y:S07]  /*79f0*/  LEPC R20, `(.L_x_119) ;  /* 0x000000001014794e */ /* 0x000fee0000000000 */
[----:B-1-3--:R-:W-:Y:S05]  /*7a00*/  CALL.ABS.NOINC R14 ;  /* 0x000000000e007343 */ /* 0x00afea0003c00000 */
.L_x_119:
[----:B------:R-:W-:Y:S01]  /*7a10*/  ISETP.NE.AND P0, PT, R166, RZ, PT ;  /* 0x000000ffa600720c */ /* 0x000fe20003f05270 */
[----:B------:R-:W-:Y:S05]  /*7a20*/  WARPSYNC.ALL ;  /* 0x0000000000007948 */ /* 0x000fea0003800000 */
[----:B------:R-:W-:Y:S01]  /*7a30*/  R2UR UR4, R78 ;  /* 0x000000004e0472ca */ /* 0x000fe200000e0000 */
[----:B------:R-:W-:Y:S01]  /*7a40*/  USHF.L.U32 UR8, UR40, 0xd, URZ ;  /* 0x0000000d28087899 */ /* 0x000fe200080006ff */
[C---:B---3--:R-:W-:Y:S01]  /*7a50*/  SHF.L.U32 R82, R100.reuse, 0x10, RZ ;  /* 0x0000001064527819 */ /* 0x048fe200000006ff */
[----:B------:R-:W-:Y:S01]  /*7a60*/  BSSY.RECONVERGENT B0, `(.L_x_120) ;  /* 0x000011d000007945 */ /* 0x000fe20003800200 */
[C---:B------:R-:W-:Y:S02]  /*7a70*/  PRMT R81, R100.reuse, 0x8880, RZ ;  /* 0x0000888064517816 */ /* 0x040fe400000000ff */
[----:B------:R-:W-:Y:S02]  /*7a80*/  SHF.R.S32.HI R82, RZ, 0x18, R82 ;  /* 0x00000018ff527819 */ /* 0x000fe40000011452 */
[----:B------:R-:W-:Y:S02]  /*7a90*/  SHF.R.S32.HI R84, RZ, 0x18, R100 ;  /* 0x00000018ff547819 */ /* 0x000fe40000011464 */
[----:B------:R-:W-:Y:S03]  /*7aa0*/  SHF.L.U32 R83, R100, 0x8, RZ ;  /* 0x0000000864537819 */ /* 0x000fe600000006ff */
[----:B------:R-:W2:Y:S01]  /*7ab0*/  LDTM.x64 R4, tmem[UR4+0x40] ;  /* 0x00004004000479ee */ /* 0x000ea20008340000 */
[----:B------:R-:W-:Y:S01]  /*7ac0*/  SHF.R.S32.HI R83, RZ, 0x18, R83 ;  /* 0x00000018ff537819 */ /* 0x000fe20000011453 */
[C---:B--2---:R-:W-:Y:S02]  /*7ad0*/  IMAD R0, R76.reuse, R4, RZ ;  /* 0x000000044c007224 */ /* 0x044fe400078e02ff */
[C---:B------:R-:W-:Y:S02]  /*7ae0*/  IMAD R3, R76.reuse, R5, RZ ;  /* 0x000000054c037224 */ /* 0x040fe400078e02ff */
[C---:B------:R-:W-:Y:S02]  /*7af0*/  IMAD R6, R76.reuse, R6, RZ ;  /* 0x000000064c067224 */ /* 0x040fe400078e02ff */
[-C--:B------:R-:W-:Y:S01]  /*7b00*/  IMAD R0, R81, R80.reuse, R0 ;  /* 0x0000005051007224 */ /* 0x080fe200078e0200 */
[C---:B------:R-:W-:Y:S01]  /*7b10*/  PRMT R81, R101.reuse, 0x8880, RZ ;  /* 0x0000888065517816 */ /* 0x040fe200000000ff */
[----:B------:R-:W-:Y:S02]  /*7b20*/  IMAD R7, R76, R7, RZ ;  /* 0x000000074c077224 */ /* 0x000fe400078e02ff */
[-C--:B------:R-:W-:Y:S01]  /*7b30*/  IMAD R3, R82, R80.reuse, R3 ;  /* 0x0000005052037224 */ /* 0x080fe200078e0203 */
[----:B------:R-:W-:Y:S01]  /*7b40*/  SHF.L.U32 R82, R101, 0x10, RZ ;  /* 0x0000001065527819 */ /* 0x000fe200000006ff */
[-C--:B------:R-:W-:Y:S01]  /*7b50*/  IMAD R6, R83, R80.reuse, R6 ;  /* 0x0000005053067224 */ /* 0x080fe200078e0206 */
[----:B------:R-:W-:Y:S01]  /*7b60*/  SHF.L.U32 R83, R101, 0x8, RZ ;  /* 0x0000000865537819 */ /* 0x000fe200000006ff */
[----:B------:R-:W-:Y:S01]  /*7b70*/  IMAD R7, R84, R80, R7 ;  /* 0x0000005054077224 */ /* 0x000fe200078e0207 */
[----:B------:R-:W-:Y:S01]  /*7b80*/  SHF.R.S32.HI R82, RZ, 0x18, R82 ;  /* 0x00000018ff527819 */ /* 0x000fe20000011452 */
[C---:B------:R-:W-:Y:S01]  /*7b90*/  IMAD R4, R76.reuse, R8, RZ ;  /* 0x000000084c047224 */ /* 0x040fe200078e02ff */
[----:B------:R-:W-:Y:S01]  /*7ba0*/  SHF.R.S32.HI R83, RZ, 0x18, R83 ;  /* 0x00000018ff537819 */ /* 0x000fe20000011453 */
[C---:B------:R-:W-:Y:S01]  /*7bb0*/  IMAD R5, R76.reuse, R9, RZ ;  /* 0x000000094c057224 */ /* 0x040fe200078e02ff */
[----:B------:R-:W-:Y:S01]  /*7bc0*/  I2IP.S8.S32.SAT R84, R7, R6, RZ ;  /* 0x0000000607547239 */ /* 0x000fe200000014ff */
[----:B------:R-:W-:Y:S02]  /*7bd0*/  IMAD R6, R76, R10, RZ ;  /* 0x0000000a4c067224 */ /* 0x000fe400078e02ff */
[----:B------:R-:W-:Y:S01]  /*7be0*/  IMAD R4, R81, R80, R4 ;  /* 0x0000005051047224 */ /* 0x000fe200078e0204 */
[----:B------:R-:W-:Y:S01]  /*7bf0*/  I2IP.S8.S32.SAT R84, R3, R0, R84 ;  /* 0x0000000003547239 */ /* 0x000fe20000001454 */
[-C--:B------:R-:W-:Y:S01]  /*7c00*/  IMAD R5, R82, R80.reuse, R5 ;  /* 0x0000005052057224 */ /* 0x080fe200078e0205 */
[----:B------:R-:W-:Y:S01]  /*7c10*/  SHF.L.U32 R81, R102, 0x10, RZ ;  /* 0x0000001066517819 */ /* 0x000fe200000006ff */
[----:B------:R-:W-:Y:S01]  /*7c20*/  IMAD R7, R76, R11, RZ ;  /* 0x0000000b4c077224 */ /* 0x000fe200078e02ff */
[----:B------:R-:W-:Y:S01]  /*7c30*/  SHF.R.S32.HI R0, RZ, 0x18, R101 ;  /* 0x00000018ff007819 */ /* 0x000fe20000011465 */
        /* <DEDUP_REMOVED lines=8> */
[C---:B------:R-:W-:Y:S01]  /*7cc0*/  IMAD R10, R76.reuse, R14, RZ ;  /* 0x0000000e4c0a7224 */ /* 0x040fe200078e02ff */
[----:B------:R-:W-:Y:S01]  /*7cd0*/  SHF.R.S32.HI R82, RZ, 0x18, R102 ;  /* 0x00000018ff527819 */ /* 0x000fe20000011466 */
[-C--:B------:R-:W-:Y:S01]  /*7ce0*/  IMAD R8, R3, R80.reuse, R8 ;  /* 0x0000005003087224 */ /* 0x080fe200078e0208 */
[C---:B------:R-:W-:Y:S01]  /*7cf0*/  SHF.L.U32 R0, R103.reuse, 0x10, RZ ;  /* 0x0000001067007819 */ /* 0x040fe200000006ff */
[C---:B------:R-:W-:Y:S01]  /*7d00*/  IMAD R11, R76.reuse, R15, RZ ;  /* 0x0000000f4c0b7224 */ /* 0x040fe200078e02ff */
[----:B------:R-:W-:Y:S01]  /*7d10*/  PRMT R3, R103, 0x8880, RZ ;  /* 0x0000888067037816 */ /* 0x000fe200000000ff */
[----:B------:R-:W-:Y:S01]  /*7d20*/  IMAD R9, R81, R80, R9 ;  /* 0x0000005051097224 */ /* 0x000fe200078e0209 */
[----:B------:R-:W-:Y:S01]  /*7d30*/  SHF.L.U32 R81, R103, 0x8, RZ ;  /* 0x0000000867517819 */ /* 0x000fe200000006ff */
[C---:B------:R-:W-:Y:S01]  /*7d40*/  IMAD R12, R76.reuse, R16, RZ ;  /* 0x000000104c0c7224 */ /* 0x040fe200078e02ff */
[----:B------:R-:W-:Y:S01]  /*7d50*/  SHF.R.S32.HI R0, RZ, 0x18, R0 ;  /* 0x00000018ff007819 */ /* 0x000fe20000011400 */
[-C--:B------:R-:W-:Y:S01]  /*7d60*/  IMAD R10, R83, R80.reuse, R10 ;  /* 0x00000050530a7224 */ /* 0x080fe200078e020a */
[----:B------:R-:W-:Y:S01]  /*7d70*/  SHF.R.S32.HI R81, RZ, 0x18, R81 ;  /* 0x00000018ff517819 */ /* 0x000fe20000011451 */
[----:B------:R-:W-:Y:S01]  /*7d80*/  IMAD R13, R76, R17, RZ ;  /* 0x000000114c0d7224 */ /* 0x000fe200078e02ff */
[----:B-1----:R-:W-:Y:S01]  /*7d90*/  SHF.L.U32 R83, R93, 0x8, RZ ;  /* 0x000000085d537819 */ /* 0x002fe200000006ff */
[----:B------:R-:W-:Y:S01]  /*7da0*/  IMAD R11, R82, R80, R11 ;  /* 0x00000050520b7224 */ /* 0x000fe200078e020b */
[----:B------:R-:W-:Y:S01]  /*7db0*/  I2IP.S8.S32.SAT R85, R7, R6, RZ ;  /* 0x0000000607557239 */ /* 0x000fe200000014ff */
[----:B------:R-:W-:Y:S01]  /*7dc0*/  IMAD R12, R3, R80, R12 ;  /* 0x00000050030c7224 */ /* 0x000fe200078e020c */
[----:B------:R-:W-:Y:S01]  /*7dd0*/  PRMT R3, R88, 0x8880, RZ ;  /* 0x0000888058037816 */ /* 0x000fe200000000ff */
[----:B------:R-:W-:Y:S01]  /*7de0*/  IMAD R14, R76, R18, RZ ;  /* 0x000000124c0e7224 */ /* 0x000fe200078e02ff */
[----:B------:R-:W-:Y:S01]  /*7df0*/  SHF.R.S32.HI R83, RZ, 0x18, R83 ;  /* 0x00000018ff537819 */ /* 0x000fe20000011453 */
[----:B------:R-:W-:Y:S01]  /*7e00*/  IMAD R13, R0, R80, R13 ;  /* 0x00000050000d7224 */ /* 0x000fe200078e020d */
[----:B------:R-:W-:Y:S01]  /*7e10*/  SHF.R.S32.HI R0, RZ, 0x18, R103 ;  /* 0x00000018ff007819 */ /* 0x000fe20000011467 */
[----:B------:R-:W-:Y:S01]  /*7e20*/  IMAD R15, R76, R19, RZ ;  /* 0x000000134c0f7224 */ /* 0x000fe200078e02ff */
[----:B------:R-:W-:Y:S01]  /*7e30*/  I2IP.S8.S32.SAT R86, R11, R10, RZ ;  /* 0x0000000a0b567239 */ /* 0x000fe200000014ff */
[C---:B------:R-:W-:Y:S01]  /*7e40*/  IMAD.U32 R82, R88.reuse, 0x10000, RZ ;  /* 0x0001000058527824 */ /* 0x040fe200078e00ff */
[----:B------:R-:W-:Y:S01]  /*7e50*/  I2IP.S8.S32.SAT R85, R5, R4, R85 ;  /* 0x0000000405557239 */ /* 0x000fe20000001455 */
[----:B------:R-:W-:Y:S01]  /*7e60*/  IMAD R14, R81, R80, R14 ;  /* 0x00000050510e7224 */ /* 0x000fe200078e020e */
[----:B------:R-:W-:Y:S01]  /*7e70*/  SHF.L.U32 R81, R88, 0x8, RZ ;  /* 0x0000000858517819 */ /* 0x000fe200000006ff */
[----:B------:R-:W-:Y:S01]  /*7e80*/  IMAD R16, R76, R20, RZ ;  /* 0x000000144c107224 */ /* 0x000fe200078e02ff */
[----:B------:R-:W-:Y:S01]  /*7e90*/  I2IP.S8.S32.SAT R86, R9, R8, R86 ;  /* 0x0000000809567239 */ /* 0x000fe20000001456 */
[----:B------:R-:W-:Y:S01]  /*7ea0*/  IMAD R15, R0, R80, R15 ;  /* 0x00000050000f7224 */ /* 0x000fe200078e020f */
[----:B------:R-:W-:Y:S01]  /*7eb0*/  SHF.R.S32.HI R0, RZ, 0x18, R82 ;  /* 0x00000018ff007819 */ /* 0x000fe20000011452 */
[C---:B------:R-:W-:Y:S01]  /*7ec0*/  IMAD R17, R76.reuse, R21, RZ ;  /* 0x000000154c117224 */ /* 0x040fe200078e02ff */
[----:B------:R-:W-:Y:S01]  /*7ed0*/  SHF.R.S32.HI R81, RZ, 0x18, R81 ;  /* 0x00000018ff517819 */ /* 0x000fe20000011451 */
[----:B------:R-:W-:Y:S01]  /*7ee0*/  IMAD R18, R76, R22, RZ ;  /* 0x000000164c127224 */ /* 0x000fe200078e02ff */
[----:B------:R-:W-:Y:S01]  /*7ef0*/  SHF.R.S32.HI R82, RZ, 0x18, R88 ;  /* 0x00000018ff527819 */ /* 0x000fe20000011458 */
[-C--:B------:R-:W-:Y:S01]  /*7f00*/  IMAD R16, R3, R80.reuse, R16 ;  /* 0x0000005003107224 */ /* 0x080fe200078e0210 */
[C---:B------:R-:W-:Y:S01]  /*7f10*/  PRMT R3, R89.reuse, 0x8880, RZ ;  /* 0x0000888059037816 */ /* 0x040fe200000000ff */
[----:B------:R-:W-:Y:S01]  /*7f20*/  IMAD R17, R0, R80, R17 ;  /* 0x0000005000117224 */ /* 0x000fe200078e0211 */
[----:B------:R-:W-:Y:S01]  /*7f30*/  SHF.L.U32 R0, R89, 0x10, RZ ;  /* 0x0000001059007819 */ /* 0x000fe200000006ff */
[C---:B------:R-:W-:Y:S01]  /*7f40*/  IMAD R19, R76.reuse, R23, RZ ;  /* 0x000000174c137224 */ /* 0x040fe200078e02ff */
[----:B------:R-:W-:Y:S01]  /*7f50*/  I2IP.S8.S32.SAT R87, R15, R14, RZ ;  /* 0x0000000e0f577239 */ /* 0x000fe200000014ff */
[----:B------:R-:W-:Y:S01]  /*7f60*/  IMAD R18, R81, R80, R18 ;  /* 0x0000005051127224 */ /* 0x000fe200078e0212 */
[----:B------:R-:W-:Y:S01]  /*7f70*/  SHF.L.U32 R81, R89, 0x8, RZ ;  /* 0x0000000859517819 */ /* 0x000fe200000006ff */
[C---:B------:R-:W-:Y:S01]  /*7f80*/  IMAD R20, R76.reuse, R24, RZ ;  /* 0x000000184c147224 */ /* 0x040fe200078e02ff */
[----:B------:R-:W-:Y:S01]  /*7f90*/  SHF.R.S32.HI R0, RZ, 0x18, R0 ;  /* 0x00000018ff007819 */ /* 0x000fe20000011400 */
[----:B------:R-:W-:Y:S01]  /*7fa0*/  IMAD R21, R76, R25, RZ ;  /* 0x000000194c157224 */ /* 0x000fe200078e02ff */
[----:B------:R-:W-:Y:S01]  /*7fb0*/  SHF.R.S32.HI R81, RZ, 0x18, R81 ;  /* 0x00000018ff517819 */ /* 0x000fe20000011451 */
[----:B------:R-:W-:Y:S01]  /*7fc0*/  IMAD R19, R82, R80, R19 ;  /* 0x0000005052137224 */ /* 0x000fe200078e0213 */
[----:B------:R-:W-:Y:S01]  /*7fd0*/  SHF.R.S32.HI R82, RZ, 0x18, R89 ;  /* 0x00000018ff527819 */ /* 0x000fe20000011459 */
[----:B------:R-:W-:Y:S01]  /*7fe0*/  IMAD R22, R76, R26, RZ ;  /* 0x0000001a4c167224 */ /* 0x000fe200078e02ff */
[----:B------:R-:W-:Y:S01]  /*7ff0*/  I2IP.S8.S32.SAT R87, R13, R12, R87 ;  /* 0x0000000c0d577239 */ /* 0x000fe20000001457 */
[-C--:B------:R-:W-:Y:S01]  /*8000*/  IMAD R20, R3, R80.reuse, R20 ;  /* 0x0000005003147224 */ /* 0x080fe200078e0214 */
[----:B------:R-:W-:Y:S01]  /*8010*/  PRMT R3, R90, 0x8880, RZ ;  /* 0x000088805a037816 */ /* 0x000fe200000000ff */
[----:B------:R-:W-:Y:S01]  /*8020*/  IMAD R21, R0, R80, R21 ;  /* 0x0000005000157224 */ /* 0x000fe200078e0215 */
[----:B------:R-:W-:Y:S01]  /*8030*/  SHF.L.U32 R0, R90, 0x10, RZ ;  /* 0x000000105a007819 */ /* 0x000fe200000006ff */
[----:B------:R-:W-:Y:S01]  /*8040*/  IMAD R23, R76, R27, RZ ;  /* 0x0000001b4c177224 */ /* 0x000fe200078e02ff */
        /* <DEDUP_REMOVED lines=8> */
[----:B------:R-:W-:Y:S01]  /*80d0*/  I2IP.S8.S32.SAT R104, R17, R16, R104 ;  /* 0x0000001011687239 */ /* 0x000fe20000001468 */
[----:B------:R-:W-:Y:S02]  /*80e0*/  IMAD R26, R76, R30, RZ ;  /* 0x0000001e4c1a7224 */ /* 0x000fe400078e02ff */
[-C--:B------:R-:W-:Y:S01]  /*80f0*/  IMAD R24, R3, R80.reuse, R24 ;  /* 0x0000005003187224 */ /* 0x080fe200078e0218 */
[----:B------:R-:W-:Y:S01]  /*8100*/  SHF.R.S32.HI R3, RZ, 0x18, R90 ;  /* 0x00000018ff037819 */ /* 0x000fe2000001145a */
[-C--:B------:R-:W-:Y:S01]  /*8110*/  IMAD R25, R0, R80.reuse, R25 ;  /* 0x0000005000197224 */ /* 0x080fe200078e0219 */
[----:B------:R-:W-:Y:S01]  /*8120*/  SHF.L.U32 R0, R91, 0x10, RZ ;  /* 0x000000105b007819 */ /* 0x000fe200000006ff */
[----:B------:R-:W-:Y:S01]  /*8130*/  IMAD R26, R81, R80, R26 ;  /* 0x00000050511a7224 */ /* 0x000fe200078e021a */
[----:B------:R-:W-:Y:S01]  /*8140*/  PRMT R81, R91, 0x8880, RZ ;  /* 0x000088805b517816 */ /* 0x000fe200000000ff */
[C---:B------:R-:W-:Y:S01]  /*8150*/  IMAD R27, R76.reuse, R31, RZ ;  /* 0x0000001f4c1b7224 */ /* 0x040fe200078e02ff */
[----:B------:R-:W-:Y:S01]  /*8160*/  SHF.R.S32.HI R0, RZ, 0x18, R0 ;  /* 0x00000018ff007819 */ /* 0x000fe20000011400 */
[C---:B------:R-:W-:Y:S01]  /*8170*/  IMAD R28, R76.reuse, R32, RZ ;  /* 0x000000204c1c7224 */ /* 0x040fe200078e02ff */
[----:B------:R-:W-:Y:S01]  /*8180*/  I2IP.S8.S32.SAT R105, R23, R22, RZ ;  /* 0x0000001617697239 */ /* 0x000fe200000014ff */
[----:B------:R-:W-:Y:S01]  /*8190*/  IMAD R27, R3, R80, R27 ;  /* 0x00000050031b7224 */ /* 0x000fe200078e021b */
[----:B------:R-:W-:Y:S01]  /*81a0*/  MOV R3, R81 ;  /* 0x0000005100037202 */ /* 0x000fe20000000f00 */
[----:B------:R-:W-:Y:S01]  /*81b0*/  IMAD.SHL.U32 R82, R91, 0x100, RZ ;  /* 0x000001005b527824 */ /* 0x000fe200078e00ff */
[----:B------:R-:W-:Y:S01]  /*81c0*/  I2IP.S8.S32.SAT R105, R21, R20, R105 ;  /* 0x0000001415697239 */ /* 0x000fe20000001469 */
[----:B------:R-:W-:Y:S01]  /*81d0*/  IMAD R29, R76, R33, RZ ;  /* 0x000000214c1d7224 */ /* 0x000fe200078e02ff */
[----:B------:R-:W-:Y:S01]  /*81e0*/  I2IP.S8.S32.SAT R106, R27, R26, RZ ;  /* 0x0000001a1b6a7239 */ /* 0x000fe200000014ff */
[-C--:B------:R-:W-:Y:S01]  /*81f0*/  IMAD R28, R3, R80.reuse, R28 ;  /* 0x00000050031c7224 */ /* 0x080fe200078e021c */
[----:B------:R-:W-:Y:S01]  /*8200*/  SHF.R.S32.HI R81, RZ, 0x18, R82 ;  /* 0x00000018ff517819 */ /* 0x000fe20000011452 */
[----:B------:R-:W-:Y:S01]  /*8210*/  IMAD R29, R0, R80, R29 ;  /* 0x00000050001d7224 */ /* 0x000fe200078e021d */
[----:B------:R-:W-:Y:S01]  /*8220*/  SHF.R.S32.HI R0, RZ, 0x18, R91 ;  /* 0x00000018ff007819 */ /* 0x000fe2000001145b */
[----:B------:R-:W-:Y:S01]  /*8230*/  IMAD R30, R76, R34, RZ ;  /* 0x000000224c1e7224 */ /* 0x000fe200078e02ff */
[----:B------:R-:W-:Y:S01]  /*8240*/  SHF.L.U32 R82, R92, 0x10, RZ ;  /* 0x000000105c527819 */ /* 0x000fe200000006ff */
[----:B------:R-:W-:Y:S01]  /*8250*/  IMAD R31, R76, R35, RZ ;  /* 0x000000234c1f7224 */ /* 0x000fe200078e02ff */
[C---:B------:R-:W-:Y:S01]  /*8260*/  PRMT R3, R92.reuse, 0x8880, RZ ;  /* 0x000088805c037816 */ /* 0x040fe200000000ff */
[----:B------:R-:W-:Y:S01]  /*8270*/  IMAD R30, R81, R80, R30 ;  /* 0x00000050511e7224 */ /* 0x000fe200078e021e */
[----:B------:R-:W-:Y:S01]  /*8280*/  SHF.L.U32 R81, R92, 0x8, RZ ;  /* 0x000000085c517819 */ /* 0x000fe200000006ff */
[----:B------:R-:W-:Y:S01]  /*8290*/  IMAD R32, R76, R36, RZ ;  /* 0x000000244c207224 */ /* 0x000fe200078e02ff */
[----:B------:R-:W-:Y:S01]  /*82a0*/  I2IP.S8.S32.SAT R106, R25, R24, R106 ;  /* 0x00000018196a7239 */ /* 0x000fe2000000146a */
[-C--:B------:R-:W-:Y:S01]  /*82b0*/  IMAD R31, R0, R80.reuse, R31 ;  /* 0x00000050001f7224 */ /* 0x080fe200078e021f */
[----:B------:R-:W-:Y:S01]  /*82c0*/  SHF.R.S32.HI R0, RZ, 0x18, R82 ;  /* 0x00000018ff007819 */ /* 0x000fe20000011452 */
[C---:B------:R-:W-:Y:S01]  /*82d0*/  IMAD R33, R76.reuse, R37, RZ ;  /* 0x000000254c217224 */ /* 0x040fe200078e02ff */
[----:B------:R-:W-:Y:S01]  /*82e0*/  SHF.R.S32.HI R81, RZ, 0x18, R81 ;  /* 0x00000018ff517819 */ /* 0x000fe20000011451 */
[----:B------:R-:W-:Y:S01]  /*82f0*/  IMAD R32, R3, R80, R32 ;  /* 0x0000005003207224 */ /* 0x000fe200078e0220 */
[----:B------:R-:W-:Y:S01]  /*8300*/  PRMT R3, R93, 0x8880, RZ ;  /* 0x000088805d037816 */ /* 0x000fe200000000ff */
[----:B------:R-:W-:Y:S01]  /*8310*/  IMAD R34, R76, R38, RZ ;  /* 0x000000264c227224 */ /* 0x000fe200078e02ff */
[----:B------:R-:W-:Y:S01]  /*8320*/  SHF.R.S32.HI R82, RZ, 0x18, R93 ;  /* 0x00000018ff527819 */ /* 0x000fe2000001145d */
[-C--:B------:R-:W-:Y:S01]  /*8330*/  IMAD R33, R0, R80.reuse, R33 ;  /* 0x0000005000217224 */ /* 0x080fe200078e0221 */
[----:B------:R-:W-:Y:S01]  /*8340*/  SHF.R.S32.HI R0, RZ, 0x18, R92 ;  /* 0x00000018ff007819 */ /* 0x000fe2000001145c */
[----:B------:R-:W-:Y:S01]  /*8350*/  IMAD R34, R81, R80, R34 ;  /* 0x0000005051227224 */ /* 0x000fe200078e0222 */
[----:B------:R-:W-:Y:S01]  /*8360*/  SHF.L.U32 R81, R93, 0x10, RZ ;  /* 0x000000105d517819 */ /* 0x000fe200000006ff */
[C---:B------:R-:W-:Y:S01]  /*8370*/  IMAD R35, R76.reuse, R39, RZ ;  /* 0x000000274c237224 */ /* 0x040fe200078e02ff */
[----:B------:R-:W-:Y:S01]  /*8380*/  I2IP.S8.S32.SAT R107, R31, R30, RZ ;  /* 0x0000001e1f6b7239 */ /* 0x000fe200000014ff */
[C---:B------:R-:W-:Y:S01]  /*8390*/  IMAD R36, R76.reuse, R40, RZ ;  /* 0x000000284c247224 */ /* 0x040fe200078e02ff */
[----:B------:R-:W-:Y:S01]  /*83a0*/  SHF.R.S32.HI R81, RZ, 0x18, R81 ;  /* 0x00000018ff517819 */ /* 0x000fe20000011451 */
[----:B------:R-:W-:Y:S01]  /*83b0*/  IMAD R37, R76, R41, RZ ;  /* 0x000000294c257224 */ /* 0x000fe200078e02ff */
[----:B------:R-:W-:Y:S01]  /*83c0*/  I2IP.S8.S32.SAT R107, R29, R28, R107 ;  /* 0x0000001c1d6b7239 */ /* 0x000fe2000000146b */
[-C--:B------:R-:W-:Y:S01]  /*83d0*/  IMAD R35, R0, R80.reuse, R35 ;  /* 0x0000005000237224 */ /* 0x080fe200078e0223 */
[C---:B------:R-:W-:Y:S01]  /*83e0*/  SHF.L.U32 R0, R94.reuse, 0x10, RZ ;  /* 0x000000105e007819 */ /* 0x040fe200000006ff */
[----:B------:R-:W-:Y:S01]  /*83f0*/  IMAD R36, R3, R80, R36 ;  /* 0x0000005003247224 */ /* 0x000fe200078e0224 */
[----:B------:R-:W-:Y:S01]  /*8400*/  PRMT R3, R94, 0x8880, RZ ;  /* 0x000088805e037816 */ /* 0x000fe200000000ff */
[----:B------:R-:W-:Y:S01]  /*8410*/  IMAD R38, R76, R42, RZ ;  /* 0x0000002a4c267224 */ /* 0x000fe200078e02ff */
[----:B------:R-:W-:Y:S01]  /*8420*/  SHF.R.S32.HI R0, RZ, 0x18, R0 ;  /* 0x00000018ff007819 */ /* 0x000fe20000011400 */
[----:B------:R-:W-:Y:S01]  /*8430*/  IMAD R37, R81, R80, R37 ;  /* 0x0000005051257224 */ /* 0x000fe200078e0225 */
[----:B------:R-:W-:Y:S01]  /*8440*/  SHF.L.U32 R81, R94, 0x8, RZ ;  /* 0x000000085e517819 */ /* 0x000fe200000006ff */
[C---:B------:R-:W-:Y:S01]  /*8450*/  IMAD R39, R76.reuse, R43, RZ ;  /* 0x0000002b4c277224 */ /* 0x040fe200078e02ff */
[----:B------:R-:W-:Y:S01]  /*8460*/  I2IP.S8.S32.SAT R108, R35, R34, RZ ;  /* 0x00000022236c7239 */ /* 0x000fe200000014ff */
[----:B------:R-:W-:Y:S02]  /*8470*/  IMAD R40, R76, R44, RZ ;  /* 0x0000002c4c287224 */ /* 0x000fe400078e02ff */
[-C--:B------:R-:W-:Y:S01]  /*8480*/  IMAD R38, R83, R80.reuse, R38 ;  /* 0x0000005053267224 */ /* 0x080fe200078e0226 */
[C---:B------:R-:W-:Y:S01]  /*8490*/  SHF.L.U32 R83, R95.reuse, 0x8, RZ ;  /* 0x000000085f537819 */ /* 0x040fe200000006ff */
[-C--:B------:R-:W-:Y:S01]  /*84a0*/  IMAD R39, R82, R80.reuse, R39 ;  /* 0x0000005052277224 */ /* 0x080fe200078e0227 */
[----:B------:R-:W-:Y:S01]  /*84b0*/  PRMT R82, R95, 0x8880, RZ ;  /* 0x000088805f527816 */ /* 0x000fe200000000ff */
[----:B------:R-:W-:Y:S01]  /*84c0*/  IMAD R40, R3, R80, R40 ;  /* 0x0000005003287224 */ /* 0x000fe200078e0228 */
[----:B------:R-:W-:Y:S01]  /*84d0*/  SHF.R.S32.HI R3, RZ, 0x18, R81 ;  /* 0x00000018ff037819 */ /* 0x000fe20000011451 */
[C---:B------:R-:W-:Y:S01]  /*84e0*/  IMAD R41, R76.reuse, R45, RZ ;  /* 0x0000002d4c297224 */ /* 0x040fe200078e02ff */
[----:B------:R-:W-:Y:S01]  /*84f0*/  SHF.R.S32.HI R83, RZ, 0x18, R83 ;  /* 0x00000018ff537819 */ /* 0x000fe20000011453 */
[----:B------:R-:W-:Y:S01]  /*8500*/  IMAD R42, R76, R46, RZ ;  /* 0x0000002e4c2a7224 */ /* 0x000fe200078e02ff */
[----:B------:R-:W-:Y:S01]  /*8510*/  I2IP.S8.S32.SAT R109, R39, R38, RZ ;  /* 0x00000026276d7239 */ /* 0x000fe200000014ff */
[----:B------:R-:W-:Y:S01]  /*8520*/  IMAD R41, R0, R80, R41 ;  /* 0x0000005000297224 */ /* 0x000fe200078e0229 */
[----:B------:R-:W-:Y:S01]  /*8530*/  SHF.R.S32.HI R0, RZ, 0x18, R94 ;  /* 0x00000018ff007819 */ /* 0x000fe2000001145e */
[----:B------:R-:W-:Y:S01]  /*8540*/  IMAD.U32 R81, R95, 0x10000, RZ ;  /* 0x000100005f517824 */ /* 0x000fe200078e00ff */
[----:B------:R-:W-:Y:S01]  /*8550*/  I2IP.S8.S32.SAT R108, R33, R32, R108 ;  /* 0x00000020216c7239 */ /* 0x000fe2000000146c */
[----:B------:R-:W-:Y:S01]  /*8560*/  IMAD R42, R3, R80, R42 ;  /* 0x00000050032a7224 */ /* 0x000fe200078e022a */
[----:B------:R-:W-:Y:S01]  /*8570*/  MOV R3, R82 ;  /* 0x0000005200037202 */ /* 0x000fe20000000f00 */
[C---:B------:R-:W-:Y:S01]  /*8580*/  IMAD R43, R76.reuse, R47, RZ ;  /* 0x0000002f4c2b7224 */ /* 0x040fe200078e02ff */
[----:B------:R-:W-:Y:S01]  /*8590*/  SHF.R.S32.HI R81, RZ, 0x18, R81 ;  /* 0x00000018ff517819 */ /* 0x000fe20000011451 */
[C---:B------:R-:W-:Y:S01]  /*85a0*/  IMAD R44, R76.reuse, R48, RZ ;  /* 0x000000304c2c7224 */ /* 0x040fe200078e02ff */
[----:B------:R-:W-:Y:S01]  /*85b0*/  I2IP.S8.S32.SAT R109, R37, R36, R109 ;  /* 0x00000024256d7239 */ /* 0x000fe2000000146d */
[----:B------:R-:W-:Y:S02]  /*85c0*/  IMAD R45, R76, R49, RZ ;  /* 0x000000314c2d7224 */ /* 0x000fe400078e02ff */
[-C--:B------:R-:W-:Y:S01]  /*85d0*/  IMAD R43, R0, R80.reuse, R43 ;  /* 0x00000050002b7224 */ /* 0x080fe200078e022b */
[----:B------:R-:W-:Y:S01]  /*85e0*/  SHF.R.S32.HI R0, RZ, 0x18, R95 ;  /* 0x00000018ff007819 */ /* 0x000fe2000001145f */
[----:B------:R-:W-:Y:S01]  /*85f0*/  IMAD R44, R3, R80, R44 ;  /* 0x00000050032c7224 */ /* 0x000fe200078e022c */
[----:B------:R-:W-:Y:S01]  /*8600*/  PRMT R3, R96, 0x8880, RZ ;  /* 0x0000888060037816 */ /* 0x000fe200000000ff */
[----:B------:R-:W-:Y:S01]  /*8610*/  IMAD R46, R76, R50, RZ ;  /* 0x000000324c2e7224 */ /* 0x000fe200078e02ff */
[----:B------:R-:W-:Y:S01]  /*8620*/  I2IP.S8.S32.SAT R110, R43, R42, RZ ;  /* 0x0000002a2b6e7239 */ /* 0x000fe200000014ff */
[----:B------:R-:W-:Y:S01]  /*8630*/  IMAD R45, R81, R80, R45 ;  /* 0x00000050512d7224 */ /* 0x000fe200078e022d */
[----:B------:R-:W-:Y:S01]  /*8640*/  SHF.L.U32 R81, R96, 0x8, RZ ;  /* 0x0000000860517819 */ /* 0x000fe200000006ff */
[----:B------:R-:W-:Y:S01]  /*8650*/  IMAD R47, R76, R51, RZ ;  /* 0x000000334c2f7224 */ /* 0x000fe200078e02ff */
[----:B------:R-:W-:Y:S01]  /*8660*/  I2IP.S8.S32.SAT R110, R41, R40, R110 ;  /* 0x00000028296e7239 */ /* 0x000fe2000000146e */
[-C--:B------:R-:W-:Y:S01]  /*8670*/  IMAD R46, R83, R80.reuse, R46 ;  /* 0x00000050532e7224 */ /* 0x080fe200078e022e */
[----:B------:R-:W-:Y:S01]  /*8680*/  SHF.R.S32.HI R81, RZ, 0x18, R81 ;  /* 0x00000018ff517819 */ /* 0x000fe20000011451 */
[----:B------:R-:W-:Y:S01]  /*8690*/  IMAD R47, R0, R80, R47 ;  /* 0x00000050002f7224 */ /* 0x000fe200078e022f */
[----:B------:R-:W-:Y:S01]  /*86a0*/  SHF.L.U32 R0, R96, 0x10, RZ ;  /* 0x0000001060007819 */ /* 0x000fe200000006ff */
[----:B------:R-:W-:Y:S01]  /*86b0*/  IMAD R48, R76, R52, RZ ;  /* 0x000000344c307224 */ /* 0x000fe200078e02ff */
[----:B------:R-:W-:Y:S01]  /*86c0*/  SHF.L.U32 R83, R98, 0x8, RZ ;  /* 0x0000000862537819 */ /* 0x000fe200000006ff */
[C---:B------:R-:W-:Y:S01]  /*86d0*/  IMAD R49, R76.reuse, R53, RZ ;  /* 0x000000354c317224 */ /* 0x040fe200078e02ff */
[----:B------:R-:W-:Y:S01]  /*86e0*/  SHF.R.S32.HI R0, RZ, 0x18, R0 ;  /* 0x00000018ff007819 */ /* 0x000fe20000011400 */
[----:B------:R-:W-:Y:S01]  /*86f0*/  IMAD R48, R3, R80, R48 ;  /* 0x0000005003307224 */ /* 0x000fe200078e0230 */
[----:B------:R-:W-:Y:S01]  /*8700*/  SHF.R.S32.HI R3, RZ, 0x18, R96 ;  /* 0x00000018ff037819 */ /* 0x000fe20000011460 */
[----:B------:R-:W-:Y:S01]  /*8710*/  IMAD R50, R76, R54, RZ ;  /* 0x000000364c327224 */ /* 0x000fe200078e02ff */
[----:B------:R-:W-:Y:S01]  /*8720*/  I2IP.S8.S32.SAT R111, R47, R46, RZ ;  /* 0x0000002e2f6f7239 */ /* 0x000fe200000014ff */
[----:B------:R-:W-:Y:S01]  /*8730*/  IMAD R49, R0, R80, R49 ;  /* 0x0000005000317224 */ /* 0x000fe200078e0231 */
[----:B------:R-:W-:Y:S01]  /*8740*/  PRMT R0, R97, 0x8880, RZ ;  /* 0x0000888061007816 */ /* 0x000fe200000000ff */
[C---:B------:R-:W-:Y:S01]  /*8750*/  IMAD R51, R76.reuse, R55, RZ ;  /* 0x000000374c337224 */ /* 0x040fe200078e02ff */
[----:B------:R-:W-:Y:S01]  /*8760*/  I2IP.S8.S32.SAT R111, R45, R44, R111 ;  /* 0x0000002c2d6f7239 */ /* 0x000fe2000000146f */
[-C--:B------:R-:W-:Y:S01]  /*8770*/  IMAD R50, R81, R80.reuse, R50 ;  /* 0x0000005051327224 */ /* 0x080fe200078e0232 */
[----:B------:R-:W-:Y:S01]  /*8780*/  SHF.L.U32 R81, R97, 0x10, RZ ;  /* 0x0000001061517819 */ /* 0x000fe200000006ff */
[----:B------:R-:W-:Y:S01]  /*8790*/  IMAD R51, R3, R80, R51 ;  /* 0x0000005003337224 */ /* 0x000fe200078e0233 */
[----:B------:R-:W-:Y:S01]  /*87a0*/  MOV R3, R0 ;  /* 0x0000000000037202 */ /* 0x000fe20000000f00 */
[C---:B------:R-:W-:Y:S01]  /*87b0*/  IMAD R52, R76.reuse, R56, RZ ;  /* 0x000000384c347224 */ /* 0x040fe200078e02ff */
[----:B------:R-:W-:Y:S01]  /*87c0*/  SHF.R.S32.HI R0, RZ, 0x18, R81 ;  /* 0x00000018ff007819 */ /* 0x000fe20000011451 */
[----:B------:R-:W-:Y:S01]  /*87d0*/  IMAD R53, R76, R57, RZ ;  /* 0x000000394c357224 */ /* 0x000fe200078e02ff */
[----:B------:R-:W-:Y:S01]  /*87e0*/  PRMT R81, R98, 0x8880, RZ ;  /* 0x0000888062517816 */ /* 0x000fe200000000ff */
[-C--:B------:R-:W-:Y:S01]  /*87f0*/  IMAD R52, R3, R80.reuse, R52 ;  /* 0x0000005003347224 */ /* 0x080fe200078e0234 */
[----:B------:R-:W-:Y:S01]  /*8800*/  SHF.L.U32 R3, R97, 0x8, RZ ;  /* 0x0000000861037819 */ /* 0x000fe200000006ff */
[----:B------:R-:W-:Y:S01]  /*8810*/  IMAD R53, R0, R80, R53 ;  /* 0x0000005000357224 */ /* 0x000fe200078e0235 */
[----:B------:R-:W-:Y:S01]  /*8820*/  SHF.R.S32.HI R0, RZ, 0x18, R97 ;  /* 0x00000018ff007819 */ /* 0x000fe20000011461 */
[C---:B------:R-:W-:Y:S01]  /*8830*/  IMAD R56, R76.reuse, R60, RZ ;  /* 0x0000003c4c387224 */ /* 0x040fe200078e02ff */
[----:B------:R-:W-:Y:S01]  /*8840*/  SHF.R.S32.HI R3, RZ, 0x18, R3 ;  /* 0x00000018ff037819 */ /* 0x000fe20000011403 */
[----:B------:R-:W-:Y:S01]  /*8850*/  IMAD R54, R76, R58, RZ ;  /* 0x0000003a4c367224 */ /* 0x000fe200078e02ff */
[----:B------:R-:W-:Y:S01]  /*8860*/  I2IP.S8.S32.SAT R116, R51, R50, RZ ;  /* 0x0000003233747239 */ /* 0x000fe200000014ff */
[----:B------:R-:W-:Y:S02]  /*8870*/  IMAD.U32 R82, R98, 0x10000, RZ ;  /* 0x0001000062527824 */ /* 0x000fe400078e00ff */
[C---:B------:R-:W-:Y:S01]  /*8880*/  IMAD R55, R76.reuse, R59, RZ ;  /* 0x0000003b4c377224 */ /* 0x040fe200078e02ff */
[----:B------:R-:W-:Y:S01]  /*8890*/  I2IP.S8.S32.SAT R116, R49, R48, R116 ;  /* 0x0000003031747239 */ /* 0x000fe20000001474 */
[-C--:B------:R-:W-:Y:S01]  /*88a0*/  IMAD R54, R3, R80.reuse, R54 ;  /* 0x0000005003367224 */ /* 0x080fe200078e0236 */
[----:B------:R-:W-:Y:S01]  /*88b0*/  SHF.R.S32.HI R82, RZ, 0x18, R82 ;  /* 0x00000018ff527819 */ /* 0x000fe20000011452 */
[----:B------:R-:W-:Y:S01]  /*88c0*/  IMAD R57, R76, R61, RZ ;  /* 0x0000003d4c397224 */ /* 0x000fe200078e02ff */
[----:B------:R-:W-:Y:S01]  /*88d0*/  SHF.R.S32.HI R3, RZ, 0x18, R83 ;  /* 0x00000018ff037819 */ /* 0x000fe20000011453 */
[-C--:B------:R-:W-:Y:S01]  /*88e0*/  IMAD R55, R0, R80.reuse, R55 ;  /* 0x0000005000377224 */ /* 0x080fe200078e0237 */
[----:B------:R-:W-:Y:S01]  /*88f0*/  SHF.R.S32.HI R0, RZ, 0x18, R98 ;  /* 0x00000018ff007819 */ /* 0x000fe20000011462 */
[----:B------:R-:W-:Y:S01]  /*8900*/  IMAD R56, R81, R80, R56 ;  /* 0x0000005051387224 */ /* 0x000fe200078e0238 */
[----:B------:R-:W-:Y:S01]  /*8910*/  SHF.L.U32 R81, R99, 0x8, RZ ;  /* 0x0000000863517819 */ /* 0x000fe200000006ff */
[----:B------:R-:W-:Y:S01]  /*8920*/  IMAD R58, R76, R62, RZ ;  /* 0x0000003e4c3a7224 */ /* 0x000fe200078e02ff */
[----:B------:R-:W-:Y:S01]  /*8930*/  I2IP.S8.S32.SAT R117, R55, R54, RZ ;  /* 0x0000003637757239 */ /* 0x000fe200000014ff */
[-C--:B------:R-:W-:Y:S01]  /*8940*/  IMAD R57, R82, R80.reuse, R57 ;  /* 0x0000005052397224 */ /* 0x080fe200078e0239 */
[----:B------:R-:W-:Y:S01]  /*8950*/  SHF.L.U32 R82, R99, 0x10, RZ ;  /* 0x0000001063527819 */ /* 0x000fe200000006ff */
[C---:B------:R-:W-:Y:S01]  /*8960*/  IMAD R59, R76.reuse, R63, RZ ;  /* 0x0000003f4c3b7224 */ /* 0x040fe200078e02ff */
[----:B------:R-:W-:Y:S01]  /*8970*/  SHF.R.S32.HI R81, RZ, 0x18, R81 ;  /* 0x00000018ff517819 */ /* 0x000fe20000011451 */
[----:B------:R-:W-:Y:S01]  /*8980*/  IMAD R58, R3, R80, R58 ;  /* 0x00000050033a7224 */ /* 0x000fe200078e023a */
[----:B------:R-:W-:Y:S01]  /*8990*/  PRMT R3, R99, 0x8880, RZ ;  /* 0x0000888063037816 */ /* 0x000fe200000000ff */
[----:B------:R-:W-:Y:S01]  /*89a0*/  IMAD R60, R76, R64, RZ ;  /* 0x000000404c3c7224 */ /* 0x000fe200078e02ff */
[----:B------:R-:W-:Y:S01]  /*89b0*/  I2IP.S8.S32.SAT R117, R53, R52, R117 ;  /* 0x0000003435757239 */ /* 0x000fe20000001475 */
[-C--:B------:R-:W-:Y:S01]  /*89c0*/  IMAD R59, R0, R80.reuse, R59 ;  /* 0x00000050003b7224 */ /* 0x080fe200078e023b */
[----:B------:R-:W-:Y:S01]  /*89d0*/  SHF.R.S32.HI R0, RZ, 0x18, R82 ;  /* 0x00000018ff007819 */ /* 0x000fe20000011452 */
[----:B------:R-:W-:Y:S01]  /*89e0*/  IMAD R61, R76, R65, RZ ;  /* 0x000000414c3d7224 */ /* 0x000fe200078e02ff */
[----:B------:R-:W-:Y:S01]  /*89f0*/  SHF.R.S32.HI R82, RZ, 0x18, R99 ;  /* 0x00000018ff527819 */ /* 0x000fe20000011463 */
[----:B------:R-:W-:Y:S01]  /*8a00*/  IMAD R60, R3, R80, R60 ;  /* 0x00000050033c7224 */ /* 0x000fe200078e023c */
[----:B------:R-:W-:Y:S01]  /*8a10*/  I2IP.S8.S32.SAT R118, R59, R58, RZ ;  /* 0x0000003a3b767239 */ /* 0x000fe200000014ff */
[----:B------:R-:W-:Y:S01]  /*8a20*/  IMAD R61, R0, R80, R61 ;  /* 0x00000050003d7224 */ /* 0x000fe200078e023d */
[----:B------:R-:W-:Y:S01]  /*8a30*/  LOP3.LUT R0, R153, UR8, RZ, 0xfc, !PT ;  /* 0x0000000899007c12 */ /* 0x000fe2000f8efcff */
[C---:B------:R-:W-:Y:S01]  /*8a40*/  IMAD R62, R76.reuse, R66, RZ ;  /* 0x000000424c3e7224 */ /* 0x040fe200078e02ff */
[----:B------:R-:W-:Y:S01]  /*8a50*/  I2IP.S8.S32.SAT R118, R57, R56, R118 ;  /* 0x0000003839767239 */ /* 0x000fe20000001476 */
[----:B------:R-:W-:Y:S01]  /*8a60*/  IMAD R63, R76, R67, RZ ;  /* 0x000000434c3f7224 */ /* 0x000fe200078e02ff */
[----:B------:R-:W-:Y:S01]  /*8a70*/  IADD3 R3, PT, PT, R0, UR49, RZ ;  /* 0x0000003100037c10 */ /* 0x000fe2000fffe0ff */
[----:B------:R1:W-:Y:S01]  /*8a80*/  STS.128 [R0+UR49+0x6200], R84 ;  /* 0x0062005400007988 */ /* 0x0003e20008000c31 */
[-C--:B------:R-:W-:Y:S02]  /*8a90*/  IMAD R62, R81, R80.reuse, R62 ;  /* 0x00000050513e7224 */ /* 0x080fe400078e023e */
[----:B------:R-:W-:Y:S01]  /*8aa0*/  IMAD R63, R82, R80, R63 ;  /* 0x00000050523f7224 */ /* 0x000fe200078e023f */
[-C--:B------:R-:W-:Y:S02]  /*8ab0*/  IADD3 R82, PT, PT, R165, R3.reuse, RZ ;  /* 0x00000003a5527210 */ /* 0x080fe40007ffe0ff */
[-C--:B------:R-:W-:Y:S02]  /*8ac0*/  IADD3 R81, PT, PT, R164, R3.reuse, RZ ;  /* 0x00000003a4517210 */ /* 0x080fe40007ffe0ff */
[----:B------:R-:W-:Y:S01]  /*8ad0*/  IADD3 R83, PT, PT, R170, R3, RZ ;  /* 0x00000003aa537210 */ /* 0x000fe20007ffe0ff */
[----:B------:R1:W-:Y:S01]  /*8ae0*/  STS.128 [R82+0x6200], R104 ;  /* 0x0062006852007388 */ /* 0x0003e20000000c00 */
[----:B------:R-:W-:Y:S04]  /*8af0*/  I2IP.S8.S32.SAT R119, R63, R62, RZ ;  /* 0x0000003e3f777239 */ /* 0x000fe800000014ff */
[----:B------:R-:W-:Y:S03]  /*8b00*/  I2IP.S8.S32.SAT R119, R61, R60, R119 ;  /* 0x0000003c3d777239 */ /* 0x000fe60000001477 */
[----:B------:R1:W-:Y:S08]  /*8b10*/  STS.128 [R81+0x6200], R108 ;  /* 0x0062006c51007388 */ /* 0x0003f00000000c00 */
        /* <DEDUP_REMOVED lines=10> */
[----:B------:R-:W-:Y:S02]  /*8bc0*/  UIADD3 UR5, UPT, UPT, UR41, 0x40, URZ ;  /* 0x0000004029057890 */ /* 0x000fe4000fffe0ff */
[----:B------:R-:W-:Y:S02]  /*8bd0*/  UIADD3 UR4, UPT, UPT, UR49, 0x6200, UR8 ;  /* 0x0000620031047890 */ /* 0x000fe4000fffe008 */
[----:B------:R-:W-:Y:S01]  /*8be0*/  UIADD3.X UR11, UPT, UPT, URZ, UR53, URZ, UP0, !UPT ;  /* 0x00000035ff0b7290 */ /* 0x000fe200087fe4ff */
[----:B------:R-:W-:Y:S01]  /*8bf0*/  UMOV UR6, UR42 ;  /* 0x0000002a00067c82 */ /* 0x000fe20008000000 */
[----:B------:R-:W-:Y:S07]  /*8c00*/  UMOV UR7, UR36 ;  /* 0x0000002400077c82 */ /* 0x000fee0008000000 */
[----:B------:R2:W-:Y:S02]  /*8c10*/  UTMASTG.3D [UR4], [UR10] ;  /* 0x000000040a0073b5 */ /* 0x0005e40008010000 */
[----:B--2---:R0:W-:Y:S02]  /*8c20*/  UTMACMDFLUSH ;  /* 0x00000000000079b7 */ /* 0x0041e40000000000 */
.L_x_121:
[----:B------:R-:W-:Y:S05]  /*8c30*/  BSYNC.RECONVERGENT B0 ;  /* 0x0000000000007941 */ /* 0x000fea0003800200 */
.L_x_120:
[----:B------:R-:W-:Y:S01]  /*8c40*/  UIADD3 UR40, UPT, UPT, UR40, 0x1, URZ ;  /* 0x0000000128287890 */ /* 0x000fe2000fffe0ff */
[----:B------:R-:W-:Y:S01]  /*8c50*/  ISETP.NE.AND P1, PT, R114, RZ, PT ;  /* 0x000000ff7200720c */ /* 0x000fe20003f25270 */
[----:B------:R-:W-:Y:S01]  /*8c60*/  BSSY.RECONVERGENT B0, `(.L_x_122) ;  /* 0x0000007000007945 */ /* 0x000fe20003800200 */
[----:B------:R-:W-:Y:S01]  /*8c70*/  LEA R3, R160, UR49, 0x3 ;  /* 0x00000031a0037c11 */ /* 0x000fe2000f8e18ff */
[----:B------:R-:W-:Y:S04]  /*8c80*/  UISETP.NE.AND UP0, UPT, UR40, 0x2, UPT ;  /* 0x000000022800788c */ /* 0x000fe8000bf05270 */
[----:B------:R-:W-:Y:S06]  /*8c90*/  USEL UR40, UR40, URZ, UP0 ;  /* 0x000000ff28287287 */ /* 0x000fec0008000000 */
[----:B-1----:R-:W-:Y:S01]  /*8ca0*/  @P1 SHF.L.U32 R0, R159, 0x1f, RZ ;  /* 0x0000001f9f001819 */ /* 0x002fe200000006ff */
[----:B------:R-:W-:Y:S05]  /*8cb0*/  @P0 BRA `(.L_x_123) ;  /* 0x0000000000040947 */ /* 0x000fea0003800000 */
[----:B------:R-:W-:Y:S04]  /*8cc0*/  DEPBAR.LE SB0, 0x1 ;  /* 0x000080400000791a */ /* 0x000fe80000000000 */
.L_x_123:
[----:B------:R-:W-:Y:S05]  /*8cd0*/  BSYNC.RECONVERGENT B0 ;  /* 0x0000000000007941 */ /* 0x000fea0003800200 */
.L_x_122:
[----:B------:R-:W-:Y:S06]  /*8ce0*/  BAR.SYNC.DEFER_BLOCKING 0x1, 0x80 ;  /* 0x0042000000007b1d */ /* 0x000fec0000010000 */
[----:B------:R-:W1:Y:S01]  /*8cf0*/  @P1 SYNCS.PHASECHK.TRANS64.TRYWAIT P0, [R3+URZ+0x30], R0 ;  /* 0x00003000030015a7 */ /* 0x000e6200080011ff */
[----:B------:R-:W-:Y:S01]  /*8d00*/  BSSY B1, `(.L_x_124) ;  /* 0x0000024000017945 */ /* 0x000fe20003800000 */
[----:B-1----:R-:W-:Y:S03]  /*8d10*/  @P1 SEL R112, RZ, 0x1, !P0 ;  /* 0x00000001ff701807 */ /* 0x002fe60004000000 */
        /* <DEDUP_REMOVED lines=11> */
[----:B------:R-:W1:Y:S02]  /*8dd0*/  SYNCS.PHASECHK.TRANS64.TRYWAIT P0, [R3+URZ+0x30], R8 ;  /* 0x00003008030075a7 */ /* 0x000e6400080011ff */
[----:B-1----:R-:W-:Y:S05]  /*8de0*/  @!P0 BRA `(.L_x_128) ;  /* 0x00000020006c8947 */ /* 0x002fea0003800000 */
.L_x_127:
[----:B------:R-:W-:Y:S05]  /*8df0*/  BSYNC B0 ;  /* 0x0000000000007941 */ /* 0x000fea0003800000 */
.L_x_126:
[----:B------:R-:W-:Y:S01]  /*8e00*/  ISETP.NE.AND P0, PT, R113, RZ, PT ;  /* 0x000000ff7100720c */ /* 0x000fe20003f05270 */
[----:B-1----:R-:W-:Y:S02]  /*8e10*/  VIADD R8, R3, 0x48 ;  /* 0x0000004803087836 */ /* 0x002fe40000000000 */
[----:B------:R-:W-:Y:S02]  /*8e20*/  IMAD.U32 R3, RZ, RZ, UR37 ;  /* 0x00000025ff037e24 */ /* 0x000fe4000f8e00ff */
[----:B------:R-:W-:Y:S03]  /*8e30*/  VIADD R160, R160, 0x1 ;  /* 0x00000001a0a07836 */ /* 0x000fe60000000000 */
[----:B------:R-:W-:Y:S05]  /*8e40*/  PRMT R3, R3, 0x654, R8 ;  /* 0x0000065403037816 */ /* 0x000fea0000000008 */
[----:B------:R1:W2:Y:S04]  /*8e50*/  @P0 LDS.128 R100, [R0+UR49+0x200] ;  /* 0x0002003100640984 */ /* 0x0002a80008000c00 */
[----:B------:R3:W4:Y:S04]  /*8e60*/  @P0 LDS.128 R88, [R6+0x200] ;  /* 0x0002000006580984 */ /* 0x0007280000000c00 */
[----:B------:R3:W2:Y:S04]  /*8e70*/  @P0 LDS.128 R92, [R5+0x200] ;  /* 0x00020000055c0984 */ /* 0x0006a80000000c00 */
[----:B------:R3:W2:Y:S01]  /*8e80*/  @P0 LDS.128 R96, [R4+0x200] ;  /* 0x0002000004600984 */ /* 0x0006a20000000c00 */
        /* <DEDUP_REMOVED lines=8> */
[----:B-1----:R-:W-:Y:S04]  /*8f10*/  SEL R0, RZ, 0x1, P0 ;  /* 0x00000001ff007807 */ /* 0x002fe80000000000 */
[----:B------:R-:W-:Y:S01]  /*8f20*/  LOP3.LUT R159, R159, R0, RZ, 0x3c, !PT ;  /* 0x000000009f9f7212 */ /* 0x000fe200078e3cff */
[----:B-----5:R3:W-:Y:S06]  /*8f30*/  SYNCS.ARRIVE.TRANS64.RED.A1T0 RZ, [R3+URZ], RZ ;  /* 0x000000ff03ff79a7 */ /* 0x0207ec00081004ff */
.L_x_125:
[----:B------:R-:W-:Y:S05]  /*8f40*/  BSYNC B1 ;  /* 0x0000000000017941 */ /* 0x000fea0003800000 */
.L_x_124:
[----:B---3--:R-:W-:Y:S05]  /*8f50*/  VIADD R3, R78, 0x80 ;  /* 0x000000804e037836 */ /* 0x008fea0000000000 */
[----:B------:R-:W-:Y:S04]  /*8f60*/  SHF.R.U32.HI R3, RZ, 0x15, R3 ;  /* 0x00000015ff037819 */ /* 0x000fe80000011603 */
[----:B------:R-:W-:Y:S11]  /*8f70*/  LOP3.LUT P0, RZ, R3, 0x3, R154, 0x48, !PT ;  /* 0x0000000303ff7812 */ /* 0x000ff6000780489a */
[----:B------:R-:W-:Y:S02]  /*8f80*/  @!UPT UIADD3 URZ, UPT, UPT, URZ, URZ, URZ ;  /* 0x000000fffffff290 */ /* 0x000fe4000fffe0ff */
[----:B------:R-:W-:Y:S05]  /*8f90*/  @!P0 BRA `(.L_x_129) ;  /* 0x0000000000408947 */ /* 0x000fea0003800000 */
[----:B------:R-:W1:Y:S01]  /*8fa0*/  LDCU.64 UR8, c[0x4][0x78] ;  /* 0x01000f00ff0877ac */ /* 0x000e620008000a00 */
[----:B------:R-:W-:Y:S01]  /*8fb0*/  MOV R15, 0x0 ;  /* 0x00000000000f7802 */ /* 0x000fe20000000f00 */
[----:B------:R-:W-:Y:S02]  /*8fc0*/  HFMA2 R12, -RZ, RZ, 0, 5.9604644775390625e-08 ;  /* 0x00000001ff0c7431 */ /* 0x000fe400000001ff */
[----:B------:R-:W-:Y:S02]  /*8fd0*/  IMAD.MOV.U32 R8, RZ, RZ, 0x192 ;  /* 0x00000192ff087424 */ /* 0x000fe400078e00ff */
[----:B------:R-:W-:Y:S01]  /*8fe0*/  IMAD.MOV.U32 R13, RZ, RZ, RZ ;  /* 0x000000ffff0d7224 */ /* 0x000fe200078e00ff */
[----:B------:R-:W3:Y:S01]  /*8ff0*/  LDCU.64 UR6, c[0x4][0x80] ;  /* 0x01001000ff0677ac */ /* 0x000ee20008000a00 */
[----:B------:R-:W2:Y:S01]  /*9000*/  LDC.64 R14, c[0x4][R15] ;  /* 0x010000000f0e7b82 */ /* 0x000ea20000000a00 */
[----:B------:R-:W5:Y:S01]  /*9010*/  LDCU.64 UR4, c[0x4][0x18] ;  /* 0x01000300ff0477ac */ /* 0x000f620008000a00 */
[----:B-1----:R-:W-:Y:S01]  /*9020*/  MOV R5, UR9 ;  /* 0x0000000900057c02 */ /* 0x002fe20008000f00 */
[----:B------:R-:W-:Y:S01]  /*9030*/  IMAD.U32 R4, RZ, RZ, UR8 ;  /* 0x00000008ff047e24 */ /* 0x000fe2000f8e00ff */
[----:B---3--:R-:W-:Y:S01]  /*9040*/  MOV R7, UR7 ;  /* 0x0000000700077c02 */ /* 0x008fe20008000f00 */
[----:B------:R-:W-:Y:S01]  /*9050*/  IMAD.U32 R6, RZ, RZ, UR6 ;  /* 0x00000006ff067e24 */ /* 0x000fe2000f8e00ff */
[----:B-----5:R-:W-:Y:S01]  /*9060*/  MOV R11, UR5 ;  /* 0x00000005000b7c02 */ /* 0x020fe20008000f00 */
[----:B------:R-:W-:Y:S02]  /*9070*/  IMAD.U32 R10, RZ, RZ, UR4 ;  /* 0x00000004ff0a7e24 */ /* 0x000fe4000f8e00ff */
[----:B------:R-:W-:Y:S07]  /*9080*/  LEPC R20, `(.L_x_129) ;  /* 0x000000001014794e */ /* 0x000fee0000000000 */
[----:B--2-4-:R-:W-:Y:S05]  /*9090*/  CALL.ABS.NOINC R14 ;  /* 0x000000000e007343 */ /* 0x014fea0003c00000 */
.L_x_129:
[----:B------:R-:W-:Y:S01]  /*90a0*/  ISETP.NE.AND P0, PT, R166, RZ, PT ;  /* 0x000000ffa600720c */ /* 0x000fe20003f05270 */
[----:B------:R-:W-:Y:S05]  /*90b0*/  WARPSYNC.ALL ;  /* 0x0000000000007948 */ /* 0x000fea0003800000 */
[----:B------:R-:W-:Y:S01]  /*90c0*/  R2UR UR4, R78 ;  /* 0x000000004e0472ca */ /* 0x000fe200000e0000 */
[----:B--2---:R-:W-:Y:S01]  /*90d0*/  IMAD.SHL.U32 R141, R101, 0x100, RZ ;  /* 0x00000100658d7824 */ /* 0x004fe200078e00ff */
[C---:B------:R-:W-:Y:S01]  /*90e0*/  SHF.L.U32 R0, R100.reuse, 0x10, RZ ;  /* 0x0000001064007819 */ /* 0x040fe200000006ff */
[----:B------:R-:W-:Y:S01]  /*90f0*/  USHF.L.U32 UR8, UR40, 0xd, URZ ;  /* 0x0000000d28087899 */ /* 0x000fe200080006ff */
[C---:B------:R-:W-:Y:S01]  /*9100*/  PRMT R3, R100.reuse, 0x8880, RZ ;  /* 0x0000888064037816 */ /* 0x040fe200000000ff */
[----:B------:R-:W-:Y:S01]  /*9110*/  IMAD.SHL.U32 R135, R103, 0x100, RZ ;  /* 0x0000010067877824 */ /* 0x000fe200078e00ff */
[----:B------:R-:W-:Y:S01]  /*9120*/  SHF.R.S32.HI R0, RZ, 0x18, R0 ;  /* 0x00000018ff007819 */ /* 0x000fe20000011400 */
[----:B----4-:R-:W-:Y:S01]  /*9130*/  IMAD.SHL.U32 R129, R89, 0x100, RZ ;  /* 0x0000010059817824 */ /* 0x010fe200078e00ff */
[----:B------:R-:W-:Y:S01]  /*9140*/  SHF.L.U32 R81, R100, 0x8, RZ ;  /* 0x0000000864517819 */ /* 0x000fe200000006ff */
[----:B------:R-:W-:Y:S01]  /*9150*/  IMAD.SHL.U32 R123, R91, 0x100, RZ ;  /* 0x000001005b7b7824 */ /* 0x000fe200078e00ff */
[----:B------:R-:W-:Y:S01]  /*9160*/  SHF.R.S32.HI R82, RZ, 0x18, R100 ;  /* 0x00000018ff527819 */ /* 0x000fe20000011464 */
[----:B------:R-:W-:Y:S01]  /*9170*/  IMAD.SHL.U32 R117, R93, 0x100, RZ ;  /* 0x000001005d757824 */ /* 0x000fe200078e00ff */
[----:B------:R-:W-:Y:S01]  /*9180*/  SHF.R.S32.HI R81, RZ, 0x18, R81 ;  /* 0x00000018ff517819 */ /* 0x000fe20000011451 */
[----:B------:R-:W-:Y:S01]  /*9190*/  IMAD.SHL.U32 R111, R95, 0x100, RZ ;  /* 0x000001005f6f7824 */ /* 0x000fe200078e00ff */
[----:B------:R-:W-:Y:S01]  /*91a0*/  PRMT R143, R101, 0x8880, RZ ;  /* 0x00008880658f7816 */ /* 0x000fe200000000ff */
[----:B------:R-:W-:Y:S01]  /*91b0*/  IMAD.SHL.U32 R105, R97, 0x100, RZ ;  /* 0x0000010061697824 */ /* 0x000fe200078e00ff */
[----:B------:R-:W-:Y:S01]  /*91c0*/  SHF.L.U32 R142, R101, 0x10, RZ ;  /* 0x00000010658e7819 */ /* 0x000fe200000006ff */
[----:B------:R-:W-:Y:S01]  /*91d0*/  VIADD R168, R168, 0xa0 ;  /* 0x000000a0a8a87836 */ /* 0x000fe20000000000 */
[----:B------:R-:W-:Y:S01]  /*91e0*/  PRMT R140, R102, 0x8880, RZ ;  /* 0x00008880668c7816 */ /* 0x000fe200000000ff */
[----:B------:R-:W1:Y:S01]  /*91f0*/  LDTM.x64 R4, tmem[UR4+0x80] ;  /* 0x00008004000479ee */ /* 0x000e620008340000 */
[----:B------:R-:W-:Y:S01]  /*9200*/  NOP ;  /* 0x0000000000007918 */ /* 0x000fe20000000000 */
[----:B------:R-:W-:Y:S01]  /*9210*/  SHF.L.U32 R130, R89, 0x10, RZ ;  /* 0x0000001059827819 */ /* 0x000fe200000006ff */
[----:B------:R-:W-:Y:S01]  /*9220*/  UIADD3 UR54, UPT, UPT, UR40, 0x1, URZ ;  /* 0x0000000128367890 */ /* 0x000fe2000fffe0ff */
[----:B------:R-:W-:Y:S01]  /*9230*/  LOP3.LUT R168, R168, 0xfefffff8, RZ, 0xc0, !PT ;  /* 0xfefffff8a8a87812 */ /* 0x000fe200078ec0ff */
[----:B------:R-:W-:Y:S01]  /*9240*/  BSSY.RECONVERGENT B0, `(.L_x_130) ;  /* 0x0000119000007945 */ /* 0x000fe20003800200 */
[----:B------:R-:W-:Y:S02]  /*9250*/  SHF.L.U32 R100, R99, 0x10, RZ ;  /* 0x0000001063647819 */ /* 0x000fe400000006ff */
[----:B-1----:R1:W-:Y:S01]  /*9260*/  SYNCS.ARRIVE.TRANS64.RED.A1T0 RZ, [R168+URZ], RZ ;  /* 0x000000ffa8ff79a7 */ /* 0x0023e200081004ff */
[----:B------:R-:W-:Y:S02]  /*9270*/  SHF.R.S32.HI R83, RZ, 0x18, R101 ;  /* 0x00000018ff537819 */ /* 0x000fe40000011465 */
[----:B------:R-:W-:Y:S02]  /*9280*/  SHF.L.U32 R139, R102, 0x10, RZ ;  /* 0x00000010668b7819 */ /* 0x000fe400000006ff */
[C---:B------:R-:W-:Y:S02]  /*9290*/  PRMT R137, R103.reuse, 0x8880, RZ ;  /* 0x0000888067897816 */ /* 0x040fe400000000ff */
[----:B------:R-:W-:Y:S02]  /*92a0*/  SHF.R.S32.HI R84, RZ, 0x18, R102 ;  /* 0x00000018ff547819 */ /* 0x000fe40000011466 */
[----:B------:R-:W-:Y:S02]  /*92b0*/  SHF.L.U32 R136, R103, 0x10, RZ ;  /* 0x0000001067887819 */ /* 0x000fe400000006ff */
[C---:B------:R-:W-:Y:S02]  /*92c0*/  PRMT R134, R88.reuse, 0x8880, RZ ;  /* 0x0000888058867816 */ /* 0x040fe400000000ff */
[----:B------:R-:W-:Y:S02]  /*92d0*/  SHF.R.S32.HI R85, RZ, 0x18, R103 ;  /* 0x00000018ff557819 */ /* 0x000fe40000011467 */
[----:B------:R-:W-:Y:S01]  /*92e0*/  SHF.L.U32 R133, R88, 0x10, RZ ;  /* 0x0000001058857819 */ /* 0x000fe200000006ff */
[C---:B------:R-:W-:Y:S01]  /*92f0*/  IMAD R4, R76.reuse, R4, RZ ;  /* 0x000000044c047224 */ /* 0x040fe200078e02ff */
[----:B------:R-:W-:Y:S01]  /*9300*/  PRMT R131, R89, 0x8880, RZ ;  /* 0x0000888059837816 */ /* 0x000fe200000000ff */
[----:B------:R-:W-:Y:S01]  /*9310*/  IMAD R5, R76, R5, RZ ;  /* 0x000000054c057224 */ /* 0x000fe200078e02ff */
[----:B------:R-:W-:Y:S01]  /*9320*/  SHF.R.S32.HI R86, RZ, 0x18, R88 ;  /* 0x00000018ff567819 */ /* 0x000fe20000011458 */
[-C--:B------:R-:W-:Y:S01]  /*9330*/  IMAD R4, R3, R80.reuse, R4 ;  /* 0x0000005003047224 */ /* 0x080fe200078e0204 */
[----:B------:R-:W-:Y:S01]  /*9340*/  PRMT R128, R90, 0x8880, RZ ;  /* 0x000088805a807816 */ /* 0x000fe200000000ff */
[----:B------:R-:W-:Y:S01]  /*9350*/  IMAD R5, R0, R80, R5 ;  /* 0x0000005000057224 */ /* 0x000fe200078e0205 */
[----:B------:R-:W-:Y:S01]  /*9360*/  SHF.R.S32.HI R87, RZ, 0x18, R89 ;  /* 0x00000018ff577819 */ /* 0x000fe20000011459 */
[----:B------:R-:W-:Y:S01]  /*9370*/  IMAD R0, R76, R16, RZ ;  /* 0x000000104c007224 */ /* 0x000fe200078e02ff */
[----:B------:R-:W-:Y:S01]  /*9380*/  SHF.L.U32 R127, R90, 0x10, RZ ;  /* 0x000000105a7f7819 */ /* 0x000fe200000006ff */
[C---:B------:R-:W-:Y:S01]  /*9390*/  IMAD R16, R76.reuse, R20, RZ ;  /* 0x000000144c107224 */ /* 0x040fe200078e02ff */
[C---:B------:R-:W-:Y:S01]  /*93a0*/  PRMT R125, R91.reuse, 0x8880, RZ ;  /* 0x000088805b7d7816 */ /* 0x040fe200000000ff */
[C---:B------:R-:W-:Y:S01]  /*93b0*/  IMAD R6, R76.reuse, R6, RZ ;  /* 0x000000064c067224 */ /* 0x040fe200078e02ff */
[----:B------:R-:W-:Y:S01]  /*93c0*/  SHF.L.U32 R124, R91, 0x10, RZ ;  /* 0x000000105b7c7819 */ /* 0x000fe200000006ff */
[----:B------:R-:W-:Y:S01]  /*93d0*/  IMAD R20, R76, R24, RZ ;  /* 0x000000184c147224 */ /* 0x000fe200078e02ff */
[----:B------:R-:W-:Y:S01]  /*93e0*/  PRMT R122, R92, 0x8880, RZ ;  /* 0x000088805c7a7816 */ /* 0x000fe200000000ff */
[C---:B------:R-:W-:Y:S01]  /*93f0*/  IMAD R24, R76.reuse, R28, RZ ;  /* 0x0000001c4c187224 */ /* 0x040fe200078e02ff */
        /* <DEDUP_REMOVED lines=31> */
[----:B------:R-:W-:Y:S01]  /*95f0*/  IMAD R52, R76, R56, RZ ;  /* 0x000000384c347224 */ /* 0x000fe200078e02ff */
[----:B------:R-:W-:Y:S01]  /*9600*/  SHF.R.S32.HI R95, RZ, 0x18, R97 ;  /* 0x00000018ff5f7819 */ /* 0x000fe20000011461 */
[----:B------:R-:W-:Y:S01]  /*9610*/  IMAD.MOV.U32 R81, RZ, RZ, R143 ;  /* 0x000000ffff517224 */ /* 0x000fe200078e008f */
[----:B------:R-:W-:Y:S01]  /*9620*/  SHF.L.U32 R103, R98, 0x10, RZ ;  /* 0x0000001062677819 */ /* 0x000fe200000006ff */
[C---:B------:R-:W-:Y:S01]  /*9630*/  IMAD R8, R76.reuse, R8, RZ ;  /* 0x000000084c087224 */ /* 0x040fe200078e02ff */
[----:B------:R-:W-:Y:S01]  /*9640*/  PRMT R101, R99, 0x8880, RZ ;  /* 0x0000888063657816 */ /* 0x000fe200000000ff */
[C---:B------:R-:W-:Y:S01]  /*9650*/  IMAD R37, R76.reuse, R41, RZ ;  /* 0x000000294c257224 */ /* 0x040fe200078e02ff */
[----:B------:R-:W-:Y:S01]  /*9660*/  SHF.R.S32.HI R97, RZ, 0x18, R99 ;  /* 0x00000018ff617819 */ /* 0x000fe20000011463 */
[----:B------:R-:W-:Y:S01]  /*9670*/  IMAD R56, R76, R60, RZ ;  /* 0x0000003c4c387224 */ /* 0x000fe200078e02ff */
[----:B------:R-:W-:Y:S01]  /*9680*/  SHF.L.U32 R138, R102, 0x8, RZ ;  /* 0x00000008668a7819 */ /* 0x000fe200000006ff */
[----:B------:R-:W-:Y:S01]  /*9690*/  IMAD R41, R76, R45, RZ ;  /* 0x0000002d4c297224 */ /* 0x000fe200078e02ff */
[----:B------:R-:W-:Y:S01]  /*96a0*/  SHF.L.U32 R132, R88, 0x8, RZ ;  /* 0x0000000858847819 */ /* 0x000fe200000006ff */
[C---:B------:R-:W-:Y:S01]  /*96b0*/  IMAD R60, R76.reuse, R64, RZ ;  /* 0x000000404c3c7224 */ /* 0x040fe200078e02ff */
[----:B------:R-:W-:Y:S01]  /*96c0*/  I2IP.S8.S32.SAT R64, R7, R6, RZ ;  /* 0x0000000607407239 */ /* 0x000fe200000014ff */
[C---:B------:R-:W-:Y:S01]  /*96d0*/  IMAD R9, R76.reuse, R9, RZ ;  /* 0x000000094c097224 */ /* 0x040fe200078e02ff */
[----:B------:R-:W-:Y:S01]  /*96e0*/  SHF.R.S32.HI R7, RZ, 0x18, R141 ;  /* 0x00000018ff077819 */ /* 0x000fe2000001148d */
[C---:B------:R-:W-:Y:S01]  /*96f0*/  IMAD R45, R76.reuse, R49, RZ ;  /* 0x000000314c2d7224 */ /* 0x040fe200078e02ff */
[----:B------:R-:W-:Y:S01]  /*9700*/  SHF.R.S32.HI R6, RZ, 0x18, R139 ;  /* 0x00000018ff067819 */ /* 0x000fe2000001148b */
[C---:B------:R-:W-:Y:S01]  /*9710*/  IMAD R49, R76.reuse, R53, RZ ;  /* 0x000000354c317224 */ /* 0x040fe200078e02ff */
[----:B------:R-:W-:Y:S01]  /*9720*/  SHF.R.S32.HI R88, RZ, 0x18, R90 ;  /* 0x00000018ff587819 */ /* 0x000fe2000001145a */
[----:B------:R-:W-:Y:S01]  /*9730*/  IMAD R10, R76, R10, RZ ;  /* 0x0000000a4c0a7224 */ /* 0x000fe200078e02ff */
[----:B------:R-:W-:Y:S01]  /*9740*/  SHF.L.U32 R126, R90, 0x8, RZ ;  /* 0x000000085a7e7819 */ /* 0x000fe200000006ff */
[C---:B------:R-:W-:Y:S01]  /*9750*/  IMAD R53, R76.reuse, R57, RZ ;  /* 0x000000394c357224 */ /* 0x040fe200078e02ff */
[----:B------:R-:W-:Y:S01]  /*9760*/  SHF.R.S32.HI R90, RZ, 0x18, R92 ;  /* 0x00000018ff5a7819 */ /* 0x000fe2000001145c */
[----:B------:R-:W-:Y:S01]  /*9770*/  IMAD R8, R81, R80, R8 ;  /* 0x0000005051087224 */ /* 0x000fe200078e0208 */
[----:B------:R-:W-:Y:S01]  /*9780*/  SHF.R.S32.HI R81, RZ, 0x18, R138 ;  /* 0x00000018ff517819 */ /* 0x000fe2000001148a */
[----:B------:R-:W-:Y:S01]  /*9790*/  IMAD R57, R76, R61, RZ ;  /* 0x0000003d4c397224 */ /* 0x000fe200078e02ff */
[----:B------:R-:W-:Y:S01]  /*97a0*/  SHF.L.U32 R120, R92, 0x8, RZ ;  /* 0x000000085c787819 */ /* 0x000fe200000006ff */
[C---:B------:R-:W-:Y:S01]  /*97b0*/  IMAD R11, R76.reuse, R11, RZ ;  /* 0x0000000b4c0b7224 */ /* 0x040fe200078e02ff */
[----:B------:R-:W-:Y:S01]  /*97c0*/  SHF.R.S32.HI R92, RZ, 0x18, R94 ;  /* 0x00000018ff5c7819 */ /* 0x000fe2000001145e */
[----:B------:R-:W-:Y:S01]  /*97d0*/  IMAD R61, R76, R65, RZ ;  /* 0x000000414c3d7224 */ /* 0x000fe200078e02ff */
[----:B------:R-:W-:Y:S01]  /*97e0*/  MOV R65, R140 ;  /* 0x0000008c00417202 */ /* 0x000fe20000000f00 */
[----:B------:R-:W-:Y:S01]  /*97f0*/  IMAD R9, R82, R80, R9 ;  /* 0x0000005052097224 */ /* 0x000fe200078e0209 */
[----:B------:R-:W-:Y:S01]  /*9800*/  I2IP.S8.S32.SAT R140, R5, R4, R64 ;  /* 0x00000004058c7239 */ /* 0x000fe20000001440 */
[C---:B------:R-:W-:Y:S01]  /*9810*/  IMAD R12, R76.reuse, R12, RZ ;  /* 0x0000000c4c0c7224 */ /* 0x040fe200078e02ff */
[----:B------:R-:W-:Y:S01]  /*9820*/  SHF.R.S32.HI R4, RZ, 0x18, R136 ;  /* 0x00000018ff047819 */ /* 0x000fe20000011488 */
[-C--:B------:R-:W-:Y:S01]  /*9830*/  IMAD R10, R7, R80.reuse, R10 ;  /* 0x00000050070a7224 */ /* 0x080fe200078e020a */
[----:B------:R-:W-:Y:S01]  /*9840*/  MOV R7, R137 ;  /* 0x0000008900077202 */ /* 0x000fe20000000f00 */
[----:B------:R-:W-:Y:S01]  /*9850*/  IMAD R13, R76, R13, RZ ;  /* 0x0000000d4c0d7224 */ /* 0x000fe200078e02ff */
[----:B------:R-:W-:Y:S01]  /*9860*/  SHF.R.S32.HI R5, RZ, 0x18, R135 ;  /* 0x00000018ff057819 */ /* 0x000fe20000011487 */
[----:B------:R-:W-:Y:S01]  /*9870*/  IMAD R11, R83, R80, R11 ;  /* 0x00000050530b7224 */ /* 0x000fe200078e020b */
[----:B------:R-:W-:Y:S01]  /*9880*/  SHF.L.U32 R114, R94, 0x8, RZ ;  /* 0x000000085e727819 */ /* 0x000fe200000006ff */
[C---:B------:R-:W-:Y:S01]  /*9890*/  IMAD R14, R76.reuse, R14, RZ ;  /* 0x0000000e4c0e7224 */ /* 0x040fe200078e02ff */
[----:B------:R-:W-:Y:S01]  /*98a0*/  SHF.R.S32.HI R94, RZ, 0x18, R96 ;  /* 0x00000018ff5e7819 */ /* 0x000fe20000011460 */
[----:B------:R-:W-:Y:S01]  /*98b0*/  IMAD R12, R65, R80, R12 ;  /* 0x00000050410c7224 */ /* 0x000fe200078e020c */
[----:B------:R-:W-:Y:S01]  /*98c0*/  I2IP.S8.S32.SAT R10, R11, R10, RZ ;  /* 0x0000000a0b0a7239 */ /* 0x000fe200000014ff */
[----:B------:R-:W-:Y:S01]  /*98d0*/  IMAD R15, R76, R15, RZ ;  /* 0x0000000f4c0f7224 */ /* 0x000fe200078e02ff */
[----:B------:R-:W-:Y:S01]  /*98e0*/  SHF.R.S32.HI R11, RZ, 0x18, R132 ;  /* 0x00000018ff0b7819 */ /* 0x000fe20000011484 */
[----:B------:R-:W-:Y:S01]  /*98f0*/  IMAD R13, R6, R80, R13 ;  /* 0x00000050060d7224 */ /* 0x000fe200078e020d */
[----:B------:R-:W-:Y:S01]  /*9900*/  I2IP.S8.S32.SAT R141, R9, R8, R10 ;  /* 0x00000008098d7239 */ /* 0x000fe2000000140a */
[-C--:B------:R-:W-:Y:S01]  /*9910*/  IMAD R14, R81, R80.reuse, R14 ;  /* 0x00000050510e7224 */ /* 0x080fe200078e020e */
[----:B------:R-:W-:Y:S01]  /*9920*/  SHF.L.U32 R108, R96, 0x8, RZ ;  /* 0x00000008606c7819 */ /* 0x000fe200000006ff */
[----:B------:R-:W-:Y:S01]  /*9930*/  IMAD R15, R84, R80, R15 ;  /* 0x00000050540f7224 */ /* 0x000fe200078e020f */
[----:B------:R-:W-:Y:S01]  /*9940*/  SHF.R.S32.HI R96, RZ, 0x18, R98 ;  /* 0x00000018ff607819 */ /* 0x000fe20000011462 */
[----:B------:R-:W-:Y:S01]  /*9950*/  IMAD R18, R76, R18, RZ ;  /* 0x000000124c127224 */ /* 0x000fe200078e02ff */
[----:B------:R-:W-:Y:S01]  /*9960*/  SHF.L.U32 R102, R98, 0x8, RZ ;  /* 0x0000000862667819 */ /* 0x000fe200000006ff */
[----:B------:R-:W-:Y:S01]  /*9970*/  IMAD R0, R7, R80, R0 ;  /* 0x0000005007007224 */ /* 0x000fe200078e0200 */
[----:B------:R-:W-:Y:S01]  /*9980*/  I2IP.S8.S32.SAT R14, R15, R14, RZ ;  /* 0x0000000e0f0e7239 */ /* 0x000fe200000014ff */
[----:B------:R-:W-:Y:S01]  /*9990*/  IMAD R19, R76, R19, RZ ;  /* 0x000000134c137224 */ /* 0x000fe200078e02ff */
[----:B------:R-:W-:Y:S01]  /*99a0*/  MOV R7, R134 ;  /* 0x0000008600077202 */ /* 0x000fe20000000f00 */
[----:B------:R-:W-:Y:S01]  /*99b0*/  IMAD R3, R4, R80, R3 ;  /* 0x0000005004037224 */ /* 0x000fe200078e0203 */
[----:B------:R-:W-:Y:S01]  /*99c0*/  I2IP.S8.S32.SAT R142, R13, R12, R14 ;  /* 0x0000000c0d8e7239 */ /* 0x000fe2000000140e */
[-C--:B------:R-:W-:Y:S01]  /*99d0*/  IMAD R18, R5, R80.reuse, R18 ;  /* 0x0000005005127224 */ /* 0x080fe200078e0212 */
[----:B------:R-:W-:Y:S01]  /*99e0*/  SHF.R.S32.HI R4, RZ, 0x18, R133 ;  /* 0x00000018ff047819 */ /* 0x000fe20000011485 */
[----:B------:R-:W-:Y:S01]  /*99f0*/  IMAD R19, R85, R80, R19 ;  /* 0x0000005055137224 */ /* 0x000fe200078e0213 */
[----:B------:R-:W-:Y:S01]  /*9a00*/  MOV R5, R131 ;  /* 0x0000008300057202 */ /* 0x000fe20000000f00 */
[C---:B------:R-:W-:Y:S01]  /*9a10*/  IMAD R22, R76.reuse, R22, RZ ;  /* 0x000000164c167224 */ /* 0x040fe200078e02ff */
[----:B------:R-:W-:Y:S01]  /*9a20*/  SHF.L.U32 R98, R99, 0x8, RZ ;  /* 0x0000000863627819 */ /* 0x000fe200000006ff */
[----:B------:R-:W-:Y:S01]  /*9a30*/  IMAD R16, R7, R80, R16 ;  /* 0x0000005007107224 */ /* 0x000fe200078e0210 */
[----:B------:R-:W-:Y:S01]  /*9a40*/  I2IP.S8.S32.SAT R18, R19, R18, RZ ;  /* 0x0000001213127239 */ /* 0x000fe200000014ff */
[----:B------:R-:W-:Y:S01]  /*9a50*/  IMAD R23, R76, R23, RZ ;  /* 0x000000174c177224 */ /* 0x000fe200078e02ff */
[----:B------:R-:W-:Y:S01]  /*9a60*/  SHF.R.S32.HI R7, RZ, 0x18, R126 ;  /* 0x00000018ff077819 */ /* 0x000fe2000001147e */
[----:B------:R-:W-:Y:S01]  /*9a70*/  IMAD R17, R4, R80, R17 ;  /* 0x0000005004117224 */ /* 0x000fe200078e0211 */
[----:B------:R-:W-:Y:S01]  /*9a80*/  I2IP.S8.S32.SAT R143, R3, R0, R18 ;  /* 0x00000000038f7239 */ /* 0x000fe20000001412 */
[-C--:B------:R-:W-:Y:S01]  /*9a90*/  IMAD R22, R11, R80.reuse, R22 ;  /* 0x000000500b167224 */ /* 0x080fe200078e0216 */
[----:B------:R-:W-:Y:S01]  /*9aa0*/  SHF.R.S32.HI R4, RZ, 0x18, R130 ;  /* 0x00000018ff047819 */ /* 0x000fe20000011482 */
[----:B------:R-:W-:Y:S01]  /*9ab0*/  IMAD R23, R86, R80, R23 ;  /* 0x0000005056177224 */ /* 0x000fe200078e0217 */
        /* <DEDUP_REMOVED lines=8> */
[----:B------:R-:W-:Y:S02]  /*9b40*/  IMAD.MOV.U32 R5, RZ, RZ, R128 ;  /* 0x000000ffff057224 */ /* 0x000fe400078e0080 */
[-C--:B------:R-:W-:Y:S01]  /*9b50*/  IMAD R26, R3, R80.reuse, R26 ;  /* 0x00000050031a7224 */ /* 0x080fe200078e021a */
[----:B------:R-:W-:Y:S01]  /*9b60*/  MOV R3, R125 ;  /* 0x0000007d00037202 */ /* 0x000fe20000000f00 */
[----:B------:R-:W-:Y:S02]  /*9b70*/  IMAD R27, R87, R80, R27 ;  /* 0x00000050571b7224 */ /* 0x000fe400078e021b */
[C---:B------:R-:W-:Y:S02]  /*9b80*/  IMAD R30, R76.reuse, R30, RZ ;  /* 0x0000001e4c1e7224 */ /* 0x040fe400078e02ff */
        /* <DEDUP_REMOVED lines=10> */
[C---:B------:R-:W-:Y:S02]  /*9c30*/  IMAD R34, R76.reuse, R34, RZ ;  /* 0x000000224c227224 */ /* 0x040fe400078e02ff */
        /* <DEDUP_REMOVED lines=8> */
[-C--:B------:R-:W-:Y:S01]  /*9cc0*/  IMAD R35, R89, R80.reuse, R35 ;  /* 0x0000005059237224 */ /* 0x080fe200078e0223 */
[----:B------:R-:W-:Y:S01]  /*9cd0*/  MOV R5, R119 ;  /* 0x0000007700057202 */ /* 0x000fe20000000f00 */
[----:B------:R-:W-:Y:S01]  /*9ce0*/  IMAD R32, R3, R80, R32 ;  /* 0x0000005003207224 */ /* 0x000fe200078e0220 */
[----:B------:R-:W-:Y:S01]  /*9cf0*/  SHF.R.S32.HI R3, RZ, 0x18, R120 ;  /* 0x00000018ff037819 */ /* 0x000fe20000011478 */
[C---:B------:R-:W-:Y:S01]  /*9d00*/  IMAD R38, R76.reuse, R38, RZ ;  /* 0x000000264c267224 */ /* 0x040fe200078e02ff */
[----:B------:R-:W-:Y:S01]  /*9d10*/  I2IP.S8.S32.SAT R19, R35, R34, RZ ;  /* 0x0000002223137239 */ /* 0x000fe200000014ff */
[----:B------:R-:W-:Y:S02]  /*9d20*/  IMAD R39, R76, R39, RZ ;  /* 0x000000274c277224 */ /* 0x000fe400078e02ff */
[----:B------:R-:W-:Y:S01]  /*9d30*/  IMAD R33, R0, R80, R33 ;  /* 0x0000005000217224 */ /* 0x000fe200078e0221 */
[----:B------:R-:W-:Y:S01]  /*9d40*/  I2IP.S8.S32.SAT R19, R29, R28, R19 ;  /* 0x0000001c1d137239 */ /* 0x000fe20000001413 */
[-C--:B------:R-:W-:Y:S01]  /*9d50*/  IMAD R38, R3, R80.reuse, R38 ;  /* 0x0000005003267224 */ /* 0x080fe200078e0226 */
[----:B------:R-:W-:Y:S01]  /*9d60*/  SHF.R.S32.HI R0, RZ, 0x18, R118 ;  /* 0x00000018ff007819 */ /* 0x000fe20000011476 */
[----:B------:R-:W-:Y:S01]  /*9d70*/  IMAD R39, R90, R80, R39 ;  /* 0x000000505a277224 */ /* 0x000fe200078e0227 */
[----:B------:R-:W-:Y:S01]  /*9d80*/  MOV R3, R116 ;  /* 0x0000007400037202 */ /* 0x000fe20000000f00 */
[C---:B------:R-:W-:Y:S02]  /*9d90*/  IMAD R42, R76.reuse, R42, RZ ;  /* 0x0000002a4c2a7224 */ /* 0x040fe400078e02ff */
[----:B------:R-:W-:Y:S01]  /*9da0*/  IMAD R36, R5, R80, R36 ;  /* 0x0000005005247224 */ /* 0x000fe200078e0224 */
[----:B------:R-:W-:Y:S01]  /*9db0*/  I2IP.S8.S32.SAT R38, R39, R38, RZ ;  /* 0x0000002627267239 */ /* 0x000fe200000014ff */
[----:B------:R-:W-:Y:S02]  /*9dc0*/  IMAD R43, R76, R43, RZ ;  /* 0x0000002b4c2b7224 */ /* 0x000fe400078e02ff */
[----:B------:R-:W-:Y:S01]  /*9dd0*/  IMAD R37, R0, R80, R37 ;  /* 0x0000005000257224 */ /* 0x000fe200078e0225 */
[----:B------:R-:W-:Y:S01]  /*9de0*/  I2IP.S8.S32.SAT R32, R33, R32, R38 ;  /* 0x0000002021207239 */ /* 0x000fe20000001426 */
[-C--:B------:R-:W-:Y:S01]  /*9df0*/  IMAD R42, R7, R80.reuse, R42 ;  /* 0x00000050072a7224 */ /* 0x080fe200078e022a */
[----:B------:R-:W-:Y:S01]  /*9e00*/  SHF.R.S32.HI R0, RZ, 0x18, R115 ;  /* 0x00000018ff007819 */ /* 0x000fe20000011473 */
[-C--:B------:R-:W-:Y:S01]  /*9e10*/  IMAD R43, R91, R80.reuse, R43 ;  /* 0x000000505b2b7224 */ /* 0x080fe200078e022b */
[----:B------:R-:W-:Y:S01]  /*9e20*/  SHF.R.S32.HI R7, RZ, 0x18, R111 ;  /* 0x00000018ff077819 */ /* 0x000fe2000001146f */
[----:B------:R-:W-:Y:S01]  /*9e30*/  IMAD R40, R3, R80, R40 ;  /* 0x0000005003287224 */ /* 0x000fe200078e0228 */
[----:B------:R-:W-:Y:S01]  /*9e40*/  SHF.R.S32.HI R3, RZ, 0x18, R114 ;  /* 0x00000018ff037819 */ /* 0x000fe20000011472 */
[C---:B------:R-:W-:Y:S01]  /*9e50*/  IMAD R46, R76.reuse, R46, RZ ;  /* 0x0000002e4c2e7224 */ /* 0x040fe200078e02ff */
[----:B------:R-:W-:Y:S01]  /*9e60*/  I2IP.S8.S32.SAT R42, R43, R42, RZ ;  /* 0x0000002a2b2a7239 */ /* 0x000fe200000014ff */
[----:B------:R-:W-:Y:S02]  /*9e70*/  IMAD R47, R76, R47, RZ ;  /* 0x0000002f4c2f7224 */ /* 0x000fe400078e02ff */
[----:B------:R-:W-:Y:S01]  /*9e80*/  IMAD R41, R0, R80, R41 ;  /* 0x0000005000297224 */ /* 0x000fe200078e0229 */
[----:B------:R-:W-:Y:S01]  /*9e90*/  I2IP.S8.S32.SAT R33, R37, R36, R42 ;  /* 0x0000002425217239 */ /* 0x000fe2000000142a */
[----:B------:R-:W-:Y:S01]  /*9ea0*/  IMAD.MOV.U32 R5, RZ, RZ, R113 ;  /* 0x000000ffff057224 */ /* 0x000fe200078e0071 */
[----:B------:R-:W-:Y:S01]  /*9eb0*/  SHF.R.S32.HI R0, RZ, 0x18, R112 ;  /* 0x00000018ff007819 */ /* 0x000fe20000011470 */
[----:B------:R-:W-:Y:S01]  /*9ec0*/  IMAD R46, R3, R80, R46 ;  /* 0x00000050032e7224 */ /* 0x000fe200078e022e */
[----:B------:R-:W-:Y:S01]  /*9ed0*/  MOV R3, R110 ;  /* 0x0000006e00037202 */ /* 0x000fe20000000f00 */
[----:B------:R-:W-:Y:S02]  /*9ee0*/  IMAD R47, R92, R80, R47 ;  /* 0x000000505c2f7224 */ /* 0x000fe400078e022f */
[C---:B------:R-:W-:Y:S02]  /*9ef0*/  IMAD R50, R76.reuse, R50, RZ ;  /* 0x000000324c327224 */ /* 0x040fe400078e02ff */
[----:B------:R-:W-:Y:S01]  /*9f00*/  IMAD R44, R5, R80, R44 ;  /* 0x00000050052c7224 */ /* 0x000fe200078e022c */
[----:B------:R-:W-:Y:S01]  /*9f10*/  MOV R5, R107 ;  /* 0x0000006b00057202 */ /* 0x000fe20000000f00 */
[----:B------:R-:W-:Y:S01]  /*9f20*/  IMAD R51, R76, R51, RZ ;  /* 0x000000334c337224 */ /* 0x000fe200078e02ff */
[----:B------:R-:W-:Y:S01]  /*9f30*/  I2IP.S8.S32.SAT R34, R47, R46, RZ ;  /* 0x0000002e2f227239 */ /* 0x000fe200000014ff */
[-C--:B------:R-:W-:Y:S01]  /*9f40*/  IMAD R45, R0, R80.reuse, R45 ;  /* 0x00000050002d7224 */ /* 0x080fe200078e022d */
[----:B------:R-:W-:Y:S01]  /*9f50*/  SHF.R.S32.HI R0, RZ, 0x18, R109 ;  /* 0x00000018ff007819 */ /* 0x000fe2000001146d */
[-C--:B------:R-:W-:Y:S01]  /*9f60*/  IMAD R50, R7, R80.reuse, R50 ;  /* 0x0000005007327224 */ /* 0x080fe200078e0232 */
[----:B------:R-:W-:Y:S01]  /*9f70*/  SHF.R.S32.HI R7, RZ, 0x18, R105 ;  /* 0x00000018ff077819 */ /* 0x000fe20000011469 */
[----:B------:R-:W-:Y:S01]  /*9f80*/  IMAD R51, R93, R80, R51 ;  /* 0x000000505d337224 */ /* 0x000fe200078e0233 */
[----:B------:R-:W-:Y:S01]  /*9f90*/  I2IP.S8.S32.SAT R34, R41, R40, R34 ;  /* 0x0000002829227239 */ /* 0x000fe20000001422 */
[----:B------:R-:W-:Y:S01]  /*9fa0*/  IMAD R48, R3, R80, R48 ;  /* 0x0000005003307224 */ /* 0x000fe200078e0230 */
[----:B------:R-:W-:Y:S01]  /*9fb0*/  SHF.R.S32.HI R3, RZ, 0x18, R108 ;  /* 0x00000018ff037819 */ /* 0x000fe2000001146c */
[----:B------:R-:W-:Y:S01]  /*9fc0*/  IMAD R54, R76, R54, RZ ;  /* 0x000000364c367224 */ /* 0x000fe200078e02ff */
[----:B------:R-:W-:Y:S01]  /*9fd0*/  I2IP.S8.S32.SAT R35, R51, R50, RZ ;  /* 0x0000003233237239 */ /* 0x000fe200000014ff */
[----:B------:R-:W-:Y:S01]  /*9fe0*/  IMAD R49, R0, R80, R49 ;  /* 0x0000005000317224 */ /* 0x000fe200078e0231 */
[----:B------:R-:W-:Y:S01]  /*9ff0*/  SHF.R.S32.HI R0, RZ, 0x18, R106 ;  /* 0x00000018ff007819 */ /* 0x000fe2000001146a */
[----:B------:R-:W-:Y:S01]  /*a000*/  IMAD R55, R76, R55, RZ ;  /* 0x000000374c377224 */ /* 0x000fe200078e02ff */
[----:B------:R-:W-:Y:S01]  /*a010*/  I2IP.S8.S32.SAT R35, R45, R44, R35 ;  /* 0x0000002c2d237239 */ /* 0x000fe20000001423 */
[----:B------:R-:W-:Y:S01]  /*a020*/  IMAD R54, R3, R80, R54 ;  /* 0x0000005003367224 */ /* 0x000fe200078e0236 */
[----:B------:R-:W-:Y:S01]  /*a030*/  MOV R3, R104 ;  /* 0x0000006800037202 */ /* 0x000fe20000000f00 */
[-C--:B------:R-:W-:Y:S02]  /*a040*/  IMAD R55, R94, R80.reuse, R55 ;  /* 0x000000505e377224 */ /* 0x080fe400078e0237 */
[----:B------:R-:W-:Y:S01]  /*a050*/  IMAD R52, R5, R80, R52 ;  /* 0x0000005005347224 */ /* 0x000fe200078e0234 */
[----:B------:R-:W-:Y:S01]  /*a060*/  SHF.R.S32.HI R5, RZ, 0x18, R102 ;  /* 0x00000018ff057819 */ /* 0x000fe20000011466 */
[----:B------:R-:W-:Y:S01]  /*a070*/  IMAD R58, R76, R58, RZ ;  /* 0x0000003a4c3a7224 */ /* 0x000fe200078e02ff */
[----:B------:R-:W-:Y:S01]  /*a080*/  I2IP.S8.S32.SAT R54, R55, R54, RZ ;  /* 0x0000003637367239 */ /* 0x000fe200000014ff */
[----:B------:R-:W-:Y:S01]  /*a090*/  IMAD R53, R0, R80, R53 ;  /* 0x0000005000357224 */ /* 0x000fe200078e0235 */
[----:B------:R-:W-:Y:S01]  /*a0a0*/  SHF.R.S32.HI R0, RZ, 0x18, R103 ;  /* 0x00000018ff007819 */ /* 0x000fe20000011467 */
[C---:B------:R-:W-:Y:S01]  /*a0b0*/  IMAD R59, R76.reuse, R59, RZ ;  /* 0x0000003b4c3b7224 */ /* 0x040fe200078e02ff */
[----:B------:R-:W-:Y:S01]  /*a0c0*/  I2IP.S8.S32.SAT R48, R49, R48, R54 ;  /* 0x0000003031307239 */ /* 0x000fe20000001436 */
[-C--:B------:R-:W-:Y:S02]  /*a0d0*/  IMAD R58, R7, R80.reuse, R58 ;  /* 0x00000050073a7224 */ /* 0x080fe400078e023a */
[-C--:B------:R-:W-:Y:S02]  /*a0e0*/  IMAD R59, R95, R80.reuse, R59 ;  /* 0x000000505f3b7224 */ /* 0x080fe400078e023b */
[----:B------:R-:W-:Y:S01]  /*a0f0*/  IMAD R56, R3, R80, R56 ;  /* 0x0000005003387224 */ /* 0x000fe200078e0238 */
[----:B------:R-:W-:Y:S01]  /*a100*/  MOV R3, R101 ;  /* 0x0000006500037202 */ /* 0x000fe20000000f00 */
[----:B------:R-:W-:Y:S01]  /*a110*/  IMAD R62, R76, R62, RZ ;  /* 0x0000003e4c3e7224 */ /* 0x000fe200078e02ff */
[----:B------:R-:W-:Y:S01]  /*a120*/  I2IP.S8.S32.SAT R58, R59, R58, RZ ;  /* 0x0000003a3b3a7239 */ /* 0x000fe200000014ff */
[----:B------:R-:W-:Y:S01]  /*a130*/  IMAD R57, R0, R80, R57 ;  /* 0x0000005000397224 */ /* 0x000fe200078e0239 */
[----:B------:R-:W-:Y:S01]  /*a140*/  SHF.R.S32.HI R0, RZ, 0x18, R100 ;  /* 0x00000018ff007819 */ /* 0x000fe20000011464 */
[----:B------:R-:W-:Y:S01]  /*a150*/  IMAD R63, R76, R63, RZ ;  /* 0x0000003f4c3f7224 */ /* 0x000fe200078e02ff */
[----:B------:R-:W-:Y:S01]  /*a160*/  I2IP.S8.S32.SAT R49, R53, R52, R58 ;  /* 0x0000003435317239 */ /* 0x000fe2000000143a */
[-C--:B------:R-:W-:Y:S01]  /*a170*/  IMAD R62, R5, R80.reuse, R62 ;  /* 0x00000050053e7224 */ /* 0x080fe200078e023e */
[----:B------:R-:W-:Y:S01]  /*a180*/  SHF.R.S32.HI R5, RZ, 0x18, R98 ;  /* 0x00000018ff057819 */ /* 0x000fe20000011462 */
[-C--:B------:R-:W-:Y:S02]  /*a190*/  IMAD R63, R96, R80.reuse, R63 ;  /* 0x00000050603f7224 */ /* 0x080fe400078e023f */
[-C--:B------:R-:W-:Y:S02]  /*a1a0*/  IMAD R60, R3, R80.reuse, R60 ;  /* 0x00000050033c7224 */ /* 0x080fe400078e023c */
[----:B------:R-:W-:Y:S01]  /*a1b0*/  IMAD R61, R0, R80, R61 ;  /* 0x00000050003d7224 */ /* 0x000fe200078e023d */
[----:B------:R-:W-:Y:S01]  /*a1c0*/  LOP3.LUT R0, R153, UR8, RZ, 0xfc, !PT ;  /* 0x0000000899007c12 */ /* 0x000fe2000f8efcff */
[C---:B------:R-:W-:Y:S01]  /*a1d0*/  IMAD R66, R76.reuse, R66, RZ ;  /* 0x000000424c427224 */ /* 0x040fe200078e02ff */
[----:B------:R-:W-:Y:S01]  /*a1e0*/  I2IP.S8.S32.SAT R50, R63, R62, RZ ;  /* 0x0000003e3f327239 */ /* 0x000fe200000014ff */
[----:B------:R-:W-:Y:S01]  /*a1f0*/  IMAD R67, R76, R67, RZ ;  /* 0x000000434c437224 */ /* 0x000fe200078e02ff */
[----:B------:R-:W-:Y:S01]  /*a200*/  IADD3 R3, PT, PT, R0, UR49, RZ ;  /* 0x0000003100037c10 */ /* 0x000fe2000fffe0ff */
[----:B------:R1:W-:Y:S01]  /*a210*/  STS.128 [R0+UR49+0x6200], R140 ;  /* 0x0062008c00007988 */ /* 0x0003e20008000c31 */
[----:B------:R-:W-:Y:S01]  /*a220*/  IMAD R66, R5, R80, R66 ;  /* 0x0000005005427224 */ /* 0x000fe200078e0242 */
[----:B------:R-:W-:Y:S01]  /*a230*/  I2IP.S8.S32.SAT R50, R57, R56, R50 ;  /* 0x0000003839327239 */ /* 0x000fe20000001432 */
        /* <DEDUP_REMOVED lines=25> */
.L_x_131:
[----:B------:R-:W-:Y:S05]  /*a3d0*/  BSYNC.RECONVERGENT B0 ;  /* 0x0000000000007941 */ /* 0x000fea0003800200 */
.L_x_130:
[----:B-1----:R-:W-:Y:S01]  /*a3e0*/  IADD3 R0, PT, PT, R79, 0x1, RZ ;  /* 0x000000014f007810 */ /* 0x002fe20007ffe0ff */
[----:B------:R-:W-:Y:S04]  /*a3f0*/  BSSY.RECONVERGENT B0, `(.L_x_132) ;  /* 0x0000003000007945 */ /* 0x000fe80003800200 */
[----:B------:R-:W-:Y:S05]  /*a400*/  @P0 BRA `(.L_x_133) ;  /* 0x0000000000040947 */ /* 0x000fea0003800000 */
[----:B------:R-:W-:Y:S04]  /*a410*/  DEPBAR.LE SB0, 0x1 ;  /* 0x000080400000791a */ /* 0x000fe80000000000 */
.L_x_133:
[----:B------:R-:W-:Y:S05]  /*a420*/  BSYNC.RECONVERGENT B0 ;  /* 0x0000000000007941 */ /* 0x000fea0003800200 */
.L_x_132:
[----:B------:R-:W-:Y:S01]  /*a430*/  BAR.SYNC.DEFER_BLOCKING 0x1, 0x80 ;  /* 0x0042000000007b1d */ /* 0x000fe20000010000 */
[----:B------:R-:W-:Y:S01]  /*a440*/  ISETP.NE.AND P2, PT, R167, RZ, PT ;  /* 0x000000ffa700720c */ /* 0x000fe20003f45270 */
[----:B------:R-:W-:Y:S01]  /*a450*/  UISETP.NE.AND UP0, UPT, UR54, 0x2, UPT ;  /* 0x000000023600788c */ /* 0x000fe2000bf05270 */
[----:B------:R-:W-:Y:S01]  /*a460*/  ISETP.NE.AND P0, PT, R169, 0x2, PT ;  /* 0x00000002a900780c */ /* 0x000fe20003f05270 */
[----:B------:R-:W-:Y:S01]  /*a470*/  IMAD.IADD R20, R75, 0x1, R150 ;  /* 0x000000014b147824 */ /* 0x000fe200078e0296 */
[----:B------:R-:W-:Y:S01]  /*a480*/  ISETP.NE.AND P1, PT, R0, 0x2, PT ;  /* 0x000000020000780c */ /* 0x000fe20003f25270 */
[----:B------:R-:W-:Y:S01]  /*a490*/  USEL UR54, UR54, URZ, UP0 ;  /* 0x000000ff36367287 */ /* 0x000fe20008000000 */
[----:B------:R-:W-:Y:S01]  /*a4a0*/  SEL R4, RZ, 0x1, P0 ;  /* 0x00000001ff047807 */ /* 0x000fe20000000000 */
[----:B------:R-:W-:Y:S01]  /*a4b0*/  IMAD.IADD R21, R77, 0x1, R152 ;  /* 0x000000014d157824 */ /* 0x000fe200078e0298 */
[----:B------:R-:W-:Y:S02]  /*a4c0*/  SEL R3, RZ, 0x1, P1 ;  /* 0x00000001ff037807 */ /* 0x000fe40000800000 */
[----:B------:R-:W-:Y:S02]  /*a4d0*/  LOP3.LUT R161, R161, R4, RZ, 0x3c, !PT ;  /* 0x00000004a1a17212 */ /* 0x000fe400078e3cff */
[----:B------:R-:W-:Y:S02]  /*a4e0*/  LOP3.LUT R162, R162, R3, RZ, 0x3c, !PT ;  /* 0x00000003a2a27212 */ /* 0x000fe400078e3cff */
[----:B------:R-:W-:Y:S02]  /*a4f0*/  @P2 R2UR UR36, R158 ;  /* 0x000000009e2422ca */ /* 0x000fe400000e0000 */
[----:B------:R-:W-:Y:S02]  /*a500*/  SEL R169, R169, RZ, P0 ;  /* 0x000000ffa9a97207 */ /* 0x000fe40000000000 */
[----:B------:R-:W-:Y:S01]  /*a510*/  SEL R79, R0, RZ, P1 ;  /* 0x000000ff004f7207 */ /* 0x000fe20000800000 */
[----:B------:R-:W-:Y:S10]  /*a520*/  @P2 BRA `(.L_x_134) ;  /* 0xffffffac009c2947 */ /* 0x000ff4000383ffff */
[----:B------:R-:W-:Y:S05]  /*a530*/  EXIT ;  /* 0x000000000000794d */ /* 0x000fea0003800000 */
.L_x_24:
[----:B--2---:R2:W4:Y:S02]  /*a540*/  SYNCS.PHASECHK.TRANS64.TRYWAIT P0, [R3+URZ+0xc0], R2 ;  /* 0x0000c002030075a7 */ /* 0x00452400080011ff */
[----:B----4-:R-:W-:Y:S05]  /*a550*/  @!P0 NANOSLEEP.SYNCS 0x989680 ;  /* 0x009896800000895d */ /* 0x010fea0003900000 */
[----:B------:R-:W4:Y:S02]  /*a560*/  @!P0 SYNCS.PHASECHK.TRANS64 P0, [R3+URZ+0xc0], R2 ;  /* 0x0000c002030085a7 */ /* 0x000f2400080010ff */
[----:B----4-:R-:W-:Y:S05]  /*a570*/  @!P0 BRA `(.L_x_24) ;  /* 0xfffffffc00f08947 */ /* 0x010fea000383ffff */
[----:B------:R-:W-:Y:S05]  /*a580*/  BRA `(.L_x_135) ;  /* 0xffffff7000807947 */ /* 0x000fea000383ffff */
.L_x_27:
[----:B-1----:R-:W-:Y:S07]  /*a590*/  MOV R2, UR33 ;  /* 0x0000002100027c02 */ /* 0x002fee0008000f00 */
.L_x_136:
[----:B-1----:R1:W2:Y:S02]  /*a5a0*/  SYNCS.PHASECHK.TRANS64.TRYWAIT P0, [R2+URZ+0x18], R5 ;  /* 0x00001805020075a7 */ /* 0x0022a400080011ff */
[----:B--2---:R-:W-:Y:S05]  /*a5b0*/  @!P0 NANOSLEEP.SYNCS 0x989680 ;  /* 0x009896800000895d */ /* 0x004fea0003900000 */
[----:B------:R-:W2:Y:S02]  /*a5c0*/  @!P0 SYNCS.PHASECHK.TRANS64 P0, [R2+URZ+0x18], R5 ;  /* 0x00001805020085a7 */ /* 0x000ea400080010ff */
[----:B--2---:R-:W-:Y:S05]  /*a5d0*/  @!P0 BRA `(.L_x_136) ;  /* 0xfffffffc00f08947 */ /* 0x004fea000383ffff */
[----:B------:R-:W-:Y:S05]  /*a5e0*/  BRA `(.L_x_26) ;  /* 0xffffff7000e87947 */ /* 0x000fea000383ffff */
.L_x_34:
[----:B-1----:R-:W-:Y:S07]  /*a5f0*/  MOV R2, UR33 ;  /* 0x0000002100027c02 */ /* 0x002fee0008000f00 */
.L_x_137:
[----:B-1----:R1:W2:Y:S02]  /*a600*/  SYNCS.PHASECHK.TRANS64.TRYWAIT P0, [R2+URZ+0x18], R5 ;  /* 0x00001805020075a7 */ /* 0x0022a400080011ff */
[----:B--2---:R-:W-:Y:S05]  /*a610*/  @!P0 NANOSLEEP.SYNCS 0x989680 ;  /* 0x009896800000895d */ /* 0x004fea0003900000 */
[----:B------:R-:W2:Y:S02]  /*a620*/  @!P0 SYNCS.PHASECHK.TRANS64 P0, [R2+URZ+0x18], R5 ;  /* 0x00001805020085a7 */ /* 0x000ea400080010ff */
[----:B--2---:R-:W-:Y:S05]  /*a630*/  @!P0 BRA `(.L_x_137) ;  /* 0xfffffffc00f08947 */ /* 0x004fea000383ffff */
[----:B------:R-:W-:Y:S05]  /*a640*/  BRA `(.L_x_33) ;  /* 0xffffff7400d47947 */ /* 0x000fea000383ffff */
.L_x_39:
[----:B-1----:R1:W2:Y:S02]  /*a650*/  SYNCS.PHASECHK.TRANS64.TRYWAIT P0, [R2+URZ+0x70], R3 ;  /* 0x00007003020075a7 */ /* 0x0022a400080011ff */
[----:B--2---:R-:W-:Y:S05]  /*a660*/  @!P0 NANOSLEEP.SYNCS 0x989680 ;  /* 0x009896800000895d */ /* 0x004fea0003900000 */
[----:B------:R-:W2:Y:S02]  /*a670*/  @!P0 SYNCS.PHASECHK.TRANS64 P0, [R2+URZ+0x70], R3 ;  /* 0x00007003020085a7 */ /* 0x000ea400080010ff */
[----:B--2---:R-:W-:Y:S05]  /*a680*/  @!P0 BRA `(.L_x_39) ;  /* 0xfffffffc00f08947 */ /* 0x004fea000383ffff */
[----:B------:R-:W-:Y:S05]  /*a690*/  BRA `(.L_x_138) ;  /* 0xffffff7800a07947 */ /* 0x000fea000383ffff */
.L_x_43:
[----:B---3--:R-:W-:-:S07]  /*a6a0*/  MOV R0, UR5 ;  /* 0x0000000500007c02 */ /* 0x008fce0008000f00 */
.L_x_139:
[----:B-1----:R1:W2:Y:S02]  /*a6b0*/  SYNCS.PHASECHK.TRANS64.TRYWAIT P0, [R0+URZ], R3 ;  /* 0x00000003000075a7 */ /* 0x0022a400080011ff */
[----:B--2---:R-:W-:Y:S05]  /*a6c0*/  @!P0 NANOSLEEP.SYNCS 0x989680 ;  /* 0x009896800000895d */ /* 0x004fea0003900000 */
[----:B------:R-:W2:Y:S02]  /*a6d0*/  @!P0 SYNCS.PHASECHK.TRANS64 P0, [R0+URZ], R3 ;  /* 0x00000003000085a7 */ /* 0x000ea400080010ff */
[----:B--2---:R-:W-:Y:S05]  /*a6e0*/  @!P0 BRA `(.L_x_139) ;  /* 0xfffffffc00f08947 */ /* 0x004fea000383ffff */
[----:B------:R-:W-:Y:S05]  /*a6f0*/  BRA `(.L_x_140) ;  /* 0xffffff8000107947 */ /* 0x000fea000383ffff */
.L_x_44:
[----:B---3--:R-:W-:-:S07]  /*a700*/  MOV R0, UR5 ;  /* 0x0000000500007c02 */ /* 0x008fce0008000f00 */
.L_x_141:
[----:B-1----:R1:W2:Y:S02]  /*a710*/  SYNCS.PHASECHK.TRANS64.TRYWAIT P0, [R0+URZ], R3 ;  /* 0x00000003000075a7 */ /* 0x0022a400080011ff */
[----:B--2---:R-:W-:Y:S05]  /*a720*/  @!P0 NANOSLEEP.SYNCS 0x989680 ;  /* 0x009896800000895d */ /* 0x004fea0003900000 */
[----:B------:R-:W2:Y:S02]  /*a730*/  @!P0 SYNCS.PHASECHK.TRANS64 P0, [R0+URZ], R3 ;  /* 0x00000003000085a7 */ /* 0x000ea400080010ff */
[----:B--2---:R-:W-:Y:S05]  /*a740*/  @!P0 BRA `(.L_x_141) ;  /* 0xfffffffc00f08947 */ /* 0x004fea000383ffff */
[----:B------:R-:W-:Y:S05]  /*a750*/  BRA `(.L_x_142) ;  /* 0xffffff80001c7947 */ /* 0x000fea000383ffff */
.L_x_47:
[----:B-1----:R1:W2:Y:S02]  /*a760*/  SYNCS.PHASECHK.TRANS64.TRYWAIT P0, [R0+URZ+0xb0], R5 ;  /* 0x0000b005000075a7 */ /* 0x0022a400080011ff */
[----:B--2---:R-:W-:Y:S05]  /*a770*/  @!P0 NANOSLEEP.SYNCS 0x989680 ;  /* 0x009896800000895d */ /* 0x004fea0003900000 */
[----:B------:R-:W2:Y:S02]  /*a780*/  @!P0 SYNCS.PHASECHK.TRANS64 P0, [R0+URZ+0xb0], R5 ;  /* 0x0000b005000085a7 */ /* 0x000ea400080010ff */
[----:B--2---:R-:W-:Y:S05]  /*a790*/  @!P0 BRA `(.L_x_47) ;  /* 0xfffffffc00f08947 */ /* 0x004fea000383ffff */
[----:B------:R-:W-:Y:S05]  /*a7a0*/  BRA `(.L_x_143) ;  /* 0xffffff80007c7947 */ /* 0x000fea000383ffff */
.L_x_48:
[----:B------:R-:W-:-:S07]  /*a7b0*/  MOV R0, UR5 ;  /* 0x0000000500007c02 */ /* 0x000fce0008000f00 */
.L_x_144:
[----:B-1----:R1:W2:Y:S02]  /*a7c0*/  SYNCS.PHASECHK.TRANS64.TRYWAIT P0, [R0+URZ+0x80], R7 ;  /* 0x00008007000075a7 */ /* 0x0022a400080011ff */
[----:B--2---:R-:W-:Y:S05]  /*a7d0*/  @!P0 NANOSLEEP.SYNCS 0x989680 ;  /* 0x009896800000895d */ /* 0x004fea0003900000 */
[----:B------:R-:W2:Y:S02]  /*a7e0*/  @!P0 SYNCS.PHASECHK.TRANS64 P0, [R0+URZ+0x80], R7 ;  /* 0x00008007000085a7 */ /* 0x000ea400080010ff */
[----:B--2---:R-:W-:Y:S05]  /*a7f0*/  @!P0 BRA `(.L_x_144) ;  /* 0xfffffffc00f08947 */ /* 0x004fea000383ffff */
[----:B------:R-:W-:Y:S05]  /*a800*/  BRA `(.L_x_145) ;  /* 0xffffff80008c7947 */ /* 0x000fea000383ffff */
.L_x_49:
[----:B-1----:R1:W2:Y:S02]  /*a810*/  SYNCS.PHASECHK.TRANS64.TRYWAIT P1, [R0+URZ+0x70], R5 ;  /* 0x00007005000075a7 */ /* 0x0022a400080211ff */
[----:B--2---:R-:W-:Y:S05]  /*a820*/  @!P1 NANOSLEEP.SYNCS 0x989680 ;  /* 0x009896800000995d */ /* 0x004fea0003900000 */
[----:B------:R-:W2:Y:S02]  /*a830*/  @!P1 SYNCS.PHASECHK.TRANS64 P1, [R0+URZ+0x70], R5 ;  /* 0x00007005000095a7 */ /* 0x000ea400080210ff */
[----:B--2---:R-:W-:Y:S05]  /*a840*/  @!P1 BRA `(.L_x_49) ;  /* 0xfffffffc00f09947 */ /* 0x004fea000383ffff */
[----:B------:R-:W-:Y:S05]  /*a850*/  BRA `(.L_x_146) ;  /* 0xffffff8000bc7947 */ /* 0x000fea000383ffff */
.L_x_52:
[----:B------:R-:W-:-:S07]  /*a860*/  MOV R0, UR5 ;  /* 0x0000000500007c02 */ /* 0x000fce0008000f00 */
.L_x_147:
[----:B-1----:R1:W2:Y:S02]  /*a870*/  SYNCS.PHASECHK.TRANS64.TRYWAIT P0, [R0+URZ+0x80], R3 ;  /* 0x00008003000075a7 */ /* 0x0022a400080011ff */
[----:B--2---:R-:W-:Y:S05]  /*a880*/  @!P0 NANOSLEEP.SYNCS 0x989680 ;  /* 0x009896800000895d */ /* 0x004fea0003900000 */
[----:B------:R-:W2:Y:S02]  /*a890*/  @!P0 SYNCS.PHASECHK.TRANS64 P0, [R0+URZ+0x80], R3 ;  /* 0x00008003000085a7 */ /* 0x000ea400080010ff */
[----:B--2---:R-:W-:Y:S05]  /*a8a0*/  @!P0 BRA `(.L_x_147) ;  /* 0xfffffffc00f08947 */ /* 0x004fea000383ffff */
[----:B------:R-:W-:Y:S05]  /*a8b0*/  BRA `(.L_x_51) ;  /* 0xffffff8400107947 */ /* 0x000fea000383ffff */
.L_x_61:
[----:B-1----:R-:W-:-:S04]  /*a8c0*/  MOV R4, UR4 ;  /* 0x0000000400047c02 */ /* 0x002fc80008000f00 */
[----:B------:R1:W2:Y:S03]  /*a8d0*/  SYNCS.PHASECHK.TRANS64.TRYWAIT P0, [R4+URZ+0x8], R5 ;  /* 0x00000805040075a7 */ /* 0x0002a600080011ff */
[----:B--2---:R-:W-:Y:S05]  /*a8e0*/  @!P0 NANOSLEEP.SYNCS 0x989680 ;  /* 0x009896800000895d */ /* 0x004fea0003900000 */
[----:B------:R-:W2:Y:S02]  /*a8f0*/  @!P0 SYNCS.PHASECHK.TRANS64 P0, [R4+URZ+0x8], R5 ;  /* 0x00000805040085a7 */ /* 0x000ea400080010ff */
[----:B--2---:R-:W-:Y:S05]  /*a900*/  @!P0 BRA `(.L_x_61) ;  /* 0xfffffffc00ec8947 */ /* 0x004fea000383ffff */
[----:B------:R-:W-:Y:S05]  /*a910*/  BRA `(.L_x_60) ;  /* 0xffffff8400c47947 */ /* 0x000fea000383ffff */
.L_x_63:
[----:B------:R-:W-:Y:S01]  /*a920*/  BSSY B0, `(.L_x_148) ;  /* 0x0000006000007945 */ /* 0x000fe20003800000 */
[----:B------:R-:W-:-:S07]  /*a930*/  MOV R15, 0xffffffff ;  /* 0xffffffff000f7802 */ /* 0x000fce0000000f00 */
[----:B-1---5:R-:W-:Y:S05]  /*a940*/  WARPSYNC.COLLECTIVE R15, `(.L_x_149) ;  /* 0x000000000f0c7348 */ /* 0x022fea0003c00000 */
[----:B------:R-:W-:Y:S02]  /*a950*/  ELECT P6, UR79, PT ;  /* 0x00000000004f782f */ /* 0x000fe400038c0000 */
[----:B------:R-:W-:Y:S01]  /*a960*/  MOV R14, UR79 ;  /* 0x0000004f000e7c02 */ /* 0x000fe20008000f00 */
[----:B-1---5:R-:W-:Y:S10]  /*a970*/  ENDCOLLECTIVE ;  /* 0x000000000000791b */ /* 0x022ff40003800000 */
.L_x_149:
[----:B------:R-:W-:Y:S05]  /*a980*/  BSYNC B0 ;  /* 0x0000000000007941 */ /* 0x000fea0003800000 */
.L_x_148:
[----:B------:R-:W-:Y:S05]  /*a990*/  BRA `(.L_x_150) ;  /* 0xffffff8400f47947 */ /* 0x000fea000383ffff */
.L_x_65:
[----:B-1----:R-:W-:-:S04]  /*a9a0*/  MOV R2, UR4 ;  /* 0x0000000400027c02 */ /* 0x002fc80008000f00 */
[----:B------:R1:W2:Y:S03]  /*a9b0*/  SYNCS.PHASECHK.TRANS64.TRYWAIT P0, [R2+URZ+0x8], R3 ;  /* 0x00000803020075a7 */ /* 0x0002a600080011ff */
[----:B--2---:R-:W-:Y:S05]  /*a9c0*/  @!P0 NANOSLEEP.SYNCS 0x989680 ;  /* 0x009896800000895d */ /* 0x004fea0003900000 */
[----:B------:R-:W2:Y:S02]  /*a9d0*/  @!P0 SYNCS.PHASECHK.TRANS64 P0, [R2+URZ+0x8], R3 ;  /* 0x00000803020085a7 */ /* 0x000ea400080010ff */
[----:B--2---:R-:W-:Y:S05]  /*a9e0*/  @!P0 BRA `(.L_x_65) ;  /* 0xfffffffc00ec8947 */ /* 0x004fea000383ffff */
[----:B------:R-:W-:Y:S05]  /*a9f0*/  BRA `(.L_x_64) ;  /* 0xffffff8400f87947 */ /* 0x000fea000383ffff */
.L_x_66:
[----:B-1----:R1:W2:Y:S02]  /*aa00*/  SYNCS.PHASECHK.TRANS64.TRYWAIT P0, [R0+URZ+0x70], R5 ;  /* 0x00007005000075a7 */ /* 0x0022a400080011ff */
[----:B--2---:R-:W-:Y:S05]  /*aa10*/  @!P0 NANOSLEEP.SYNCS 0x989680 ;  /* 0x009896800000895d */ /* 0x004fea0003900000 */
[----:B------:R-:W2:Y:S02]  /*aa20*/  @!P0 SYNCS.PHASECHK.TRANS64 P0, [R0+URZ+0x70], R5 ;  /* 0x00007005000085a7 */ /* 0x000ea400080010ff */
[----:B--2---:R-:W-:Y:S05]  /*aa30*/  @!P0 BRA `(.L_x_66) ;  /* 0xfffffffc00f08947 */ /* 0x004fea000383ffff */
[----:B------:R-:W-:Y:S05]  /*aa40*/  BRA `(.L_x_151) ;  /* 0xffffff8c00047947 */ /* 0x000fea000383ffff */
.L_x_68:
[----:B------:R-:W-:-:S07]  /*aa50*/  MOV R0, UR19 ;  /* 0x0000001300007c02 */ /* 0x000fce0008000f00 */
.L_x_152:
[----:B-1----:R1:W2:Y:S02]  /*aa60*/  SYNCS.PHASECHK.TRANS64.TRYWAIT P0, [R0+URZ+0xa0], R5 ;  /* 0x0000a005000075a7 */ /* 0x0022a400080011ff */
[----:B--2---:R-:W-:Y:S05]  /*aa70*/  @!P0 NANOSLEEP.SYNCS 0x989680 ;  /* 0x009896800000895d */ /* 0x004fea0003900000 */
[----:B------:R-:W2:Y:S02]  /*aa80*/  @!P0 SYNCS.PHASECHK.TRANS64 P0, [R0+URZ+0xa0], R5 ;  /* 0x0000a005000085a7 */ /* 0x000ea400080010ff */
[----:B--2---:R-:W-:Y:S05]  /*aa90*/  @!P0 BRA `(.L_x_152) ;  /* 0xfffffffc00f08947 */ /* 0x004fea000383ffff */
[----:B------:R-:W-:Y:S05]  /*aaa0*/  BRA `(.L_x_153) ;  /* 0xffffff8c00507947 */ /* 0x000fea000383ffff */
.L_x_71:
[----:B------:R-:W-:Y:S07]  /*aab0*/  MOV R0, UR26 ;  /* 0x0000001a00007c02 */ /* 0x000fee0008000f00 */
.L_x_154:
[----:B-1----:R1:W2:Y:S02]  /*aac0*/  SYNCS.PHASECHK.TRANS64.TRYWAIT P0, [R0+URZ], R5 ;  /* 0x00000005000075a7 */ /* 0x0022a400080011ff */
[----:B--2---:R-:W-:Y:S05]  /*aad0*/  @!P0 NANOSLEEP.SYNCS 0x989680 ;  /* 0x009896800000895d */ /* 0x004fea0003900000 */
[----:B------:R-:W2:Y:S02]  /*aae0*/  @!P0 SYNCS.PHASECHK.TRANS64 P0, [R0+URZ], R5 ;  /* 0x00000005000085a7 */ /* 0x000ea400080010ff */
[----:B--2---:R-:W-:Y:S05]  /*aaf0*/  @!P0 BRA `(.L_x_154) ;  /* 0xfffffffc00f08947 */ /* 0x004fea000383ffff */
[----:B------:R-:W-:Y:S05]  /*ab00*/  BRA `(.L_x_70) ;  /* 0xffffff8c00647947 */ /* 0x000fea000383ffff */
.L_x_75:
[----:B-1----:R-:W-:-:S07]  /*ab10*/  MOV R0, UR5 ;  /* 0x0000000500007c02 */ /* 0x002fce0008000f00 */
.L_x_155:
[----:B-1----:R1:W2:Y:S02]  /*ab20*/  SYNCS.PHASECHK.TRANS64.TRYWAIT P0, [R0+URZ], R3 ;  /* 0x00000003000075a7 */ /* 0x0022a400080011ff */
[----:B--2---:R-:W-:Y:S05]  /*ab30*/  @!P0 NANOSLEEP.SYNCS 0x989680 ;  /* 0x009896800000895d */ /* 0x004fea0003900000 */
[----:B------:R-:W2:Y:S02]  /*ab40*/  @!P0 SYNCS.PHASECHK.TRANS64 P0, [R0+URZ], R3 ;  /* 0x00000003000085a7 */ /* 0x000ea400080010ff */
[----:B--2---:R-:W-:Y:S05]  /*ab50*/  @!P0 BRA `(.L_x_155) ;  /* 0xfffffffc00f08947 */ /* 0x004fea000383ffff */
[----:B------:R-:W-:Y:S05]  /*ab60*/  BRA `(.L_x_156) ;  /* 0xffffff9000a87947 */ /* 0x000fea000383ffff */
.L_x_78:
[----:B------:R-:W-:-:S07]  /*ab70*/  MOV R0, UR11 ;  /* 0x0000000b00007c02 */ /* 0x000fce0008000f00 */
.L_x_157:
[----:B-1----:R1:W2:Y:S02]  /*ab80*/  SYNCS.PHASECHK.TRANS64.TRYWAIT P1, [R0+URZ+0xd0], R3 ;  /* 0x0000d003000075a7 */ /* 0x0022a400080211ff */
[----:B--2---:R-:W-:Y:S05]  /*ab90*/  @!P1 NANOSLEEP.SYNCS 0x989680 ;  /* 0x009896800000995d */ /* 0x004fea0003900000 */
[----:B------:R-:W2:Y:S02]  /*aba0*/  @!P1 SYNCS.PHASECHK.TRANS64 P1, [R0+URZ+0xd0], R3 ;  /* 0x0000d003000095a7 */ /* 0x000ea400080210ff */
[----:B--2---:R-:W-:Y:S05]  /*abb0*/  @!P1 BRA `(.L_x_157) ;  /* 0xfffffffc00f09947 */ /* 0x004fea000383ffff */
[----:B------:R-:W-:Y:S05]  /*abc0*/  BRA `(.L_x_158) ;  /* 0xffffff9000f47947 */ /* 0x000fea000383ffff */
.L_x_83:
[----:B----4-:R4:W1:Y:S02]  /*abd0*/  SYNCS.PHASECHK.TRANS64.TRYWAIT P0, [R0+URZ+0x70], R3 ;  /* 0x00007003000075a7 */ /* 0x01086400080011ff */
[----:B-1----:R-:W-:Y:S05]  /*abe0*/  @!P0 NANOSLEEP.SYNCS 0x989680 ;  /* 0x009896800000895d */ /* 0x002fea0003900000 */
[----:B------:R-:W1:Y:S02]  /*abf0*/  @!P0 SYNCS.PHASECHK.TRANS64 P0, [R0+URZ+0x70], R3 ;  /* 0x00007003000085a7 */ /* 0x000e6400080010ff */
[----:B-1----:R-:W-:Y:S05]  /*ac00*/  @!P0 BRA `(.L_x_83) ;  /* 0xfffffffc00f08947 */ /* 0x002fea000383ffff */
[----:B------:R-:W-:Y:S05]  /*ac10*/  BRA `(.L_x_159) ;  /* 0xffffff9800047947 */ /* 0x000fea000383ffff */
.L_x_86:
[----:B------:R-:W-:Y:S07]  /*ac20*/  MOV R0, UR6 ;  /* 0x0000000600007c02 */ /* 0x000fee0008000f00 */
.L_x_160:
[----:B-1----:R1:W4:Y:S02]  /*ac30*/  SYNCS.PHASECHK.TRANS64.TRYWAIT P0, [R0+URZ+0x68], R3 ;  /* 0x00006803000075a7 */ /* 0x00232400080011ff */
[----:B----4-:R-:W-:Y:S05]  /*ac40*/  @!P0 NANOSLEEP.SYNCS 0x989680 ;  /* 0x009896800000895d */ /* 0x010fea0003900000 */
[----:B------:R-:W4:Y:S02]  /*ac50*/  @!P0 SYNCS.PHASECHK.TRANS64 P0, [R0+URZ+0x68], R3 ;  /* 0x00006803000085a7 */ /* 0x000f2400080010ff */
[----:B----4-:R-:W-:Y:S05]  /*ac60*/  @!P0 BRA `(.L_x_160) ;  /* 0xfffffffc00f08947 */ /* 0x010fea000383ffff */
[----:B------:R-:W-:Y:S05]  /*ac70*/  BRA `(.L_x_85) ;  /* 0xffffff9800e47947 */ /* 0x000fea000383ffff */
.L_x_89:
[----:B------:R-:W-:Y:S07]  /*ac80*/  MOV R3, UR6 ;  /* 0x0000000600037c02 */ /* 0x000fee0008000f00 */
.L_x_161:
[----:B-1----:R1:W2:Y:S02]  /*ac90*/  SYNCS.PHASECHK.TRANS64.TRYWAIT P0, [R3+URZ+0x48], R12 ;  /* 0x0000480c030075a7 */ /* 0x0022a400080011ff */
[----:B--2---:R-:W-:Y:S05]  /*aca0*/  @!P0 NANOSLEEP.SYNCS 0x989680 ;  /* 0x009896800000895d */ /* 0x004fea0003900000 */
[----:B------:R-:W2:Y:S02]  /*acb0*/  @!P0 SYNCS.PHASECHK.TRANS64 P0, [R3+URZ+0x48], R12 ;  /* 0x0000480c030085a7 */ /* 0x000ea400080010ff */
[----:B--2---:R-:W-:Y:S05]  /*acc0*/  @!P0 BRA `(.L_x_161) ;  /* 0xfffffffc00f08947 */ /* 0x004fea000383ffff */
[----:B------:R-:W-:Y:S05]  /*acd0*/  BRA `(.L_x_162) ;  /* 0xffffff9c005c7947 */ /* 0x000fea000383ffff */
.L_x_90:
[----:B-1----:R-:W-:Y:S07]  /*ace0*/  MOV R3, UR6 ;  /* 0x0000000600037c02 */ /* 0x002fee0008000f00 */
.L_x_163:
[----:B-1----:R1:W2:Y:S02]  /*acf0*/  SYNCS.PHASECHK.TRANS64.TRYWAIT P0, [R3+URZ+0x50], R12 ;  /* 0x0000500c030075a7 */ /* 0x0022a400080011ff */
[----:B--2---:R-:W-:Y:S05]  /*ad00*/  @!P0 NANOSLEEP.SYNCS 0x989680 ;  /* 0x009896800000895d */ /* 0x004fea0003900000 */
[----:B------:R-:W2:Y:S02]  /*ad10*/  @!P0 SYNCS.PHASECHK.TRANS64 P0, [R3+URZ+0x50], R12 ;  /* 0x0000500c030085a7 */ /* 0x000ea400080010ff */
[----:B--2---:R-:W-:Y:S05]  /*ad20*/  @!P0 BRA `(.L_x_163) ;  /* 0xfffffffc00f08947 */ /* 0x004fea000383ffff */
[----:B------:R-:W-:Y:S05]  /*ad30*/  BRA `(.L_x_164) ;  /* 0xffffff9c009c7947 */ /* 0x000fea000383ffff */
.L_x_91:
[----:B------:R-:W-:Y:S07]  /*ad40*/  MOV R3, UR6 ;  /* 0x0000000600037c02 */ /* 0x000fee0008000f00 */
.L_x_165:
[----:B-1----:R1:W2:Y:S02]  /*ad50*/  SYNCS.PHASECHK.TRANS64.TRYWAIT P0, [R3+URZ+0x58], R12 ;  /* 0x0000580c030075a7 */ /* 0x0022a400080011ff */
[----:B--2---:R-:W-:Y:S05]  /*ad60*/  @!P0 NANOSLEEP.SYNCS 0x989680 ;  /* 0x009896800000895d */ /* 0x004fea0003900000 */
[----:B------:R-:W2:Y:S02]  /*ad70*/  @!P0 SYNCS.PHASECHK.TRANS64 P0, [R3+URZ+0x58], R12 ;  /* 0x0000580c030085a7 */ /* 0x000ea400080010ff */
[----:B--2---:R-:W-:Y:S05]  /*ad80*/  @!P0 BRA `(.L_x_165) ;  /* 0xfffffffc00f08947 */ /* 0x004fea000383ffff */
[----:B------:R-:W-:Y:S05]  /*ad90*/  BRA `(.L_x_166) ;  /* 0xffffffa000247947 */ /* 0x000fea000383ffff */
.L_x_93:
[----:B------:R-:W-:-:S07]  /*ada0*/  MOV R0, UR6 ;  /* 0x0000000600007c02 */ /* 0x000fce0008000f00 */
.L_x_167:
[----:B-1----:R1:W2:Y:S02]  /*adb0*/  SYNCS.PHASECHK.TRANS64.TRYWAIT P0, [R0+URZ+0x48], R3 ;  /* 0x00004803000075a7 */ /* 0x0022a400080011ff */
[----:B--2---:R-:W-:Y:S05]  /*adc0*/  @!P0 NANOSLEEP.SYNCS 0x989680 ;  /* 0x009896800000895d */ /* 0x004fea0003900000 */
[----:B------:R-:W2:Y:S02]  /*add0*/  @!P0 SYNCS.PHASECHK.TRANS64 P0, [R0+URZ+0x48], R3 ;  /* 0x00004803000085a7 */ /* 0x000ea400080010ff */
[----:B--2---:R-:W-:Y:S05]  /*ade0*/  @!P0 BRA `(.L_x_167) ;  /* 0xfffffffc00f08947 */ /* 0x004fea000383ffff */
[----:B------:R-:W-:Y:S05]  /*adf0*/  BRA `(.L_x_168) ;  /* 0xffffffa000947947 */ /* 0x000fea000383ffff */
.L_x_94:
[----:B-1----:R-:W-:-:S07]  /*ae00*/  MOV R0, UR6 ;  /* 0x0000000600007c02 */ /* 0x002fce0008000f00 */
.L_x_169:
[----:B-1----:R1:W2:Y:S02]  /*ae10*/  SYNCS.PHASECHK.TRANS64.TRYWAIT P0, [R0+URZ+0x50], R3 ;  /* 0x00005003000075a7 */ /* 0x0022a400080011ff */
[----:B--2---:R-:W-:Y:S05]  /*ae20*/  @!P0 NANOSLEEP.SYNCS 0x989680 ;  /* 0x009896800000895d */ /* 0x004fea0003900000 */
[----:B------:R-:W2:Y:S02]  /*ae30*/  @!P0 SYNCS.PHASECHK.TRANS64 P0, [R0+URZ+0x50], R3 ;  /* 0x00005003000085a7 */ /* 0x000ea400080010ff */
[----:B--2---:R-:W-:Y:S05]  /*ae40*/  @!P0 BRA `(.L_x_169) ;  /* 0xfffffffc00f08947 */ /* 0x004fea000383ffff */
[----:B------:R-:W-:Y:S05]  /*ae50*/  BRA `(.L_x_170) ;  /* 0xffffffa000847947 */ /* 0x000fea000383ffff */
.L_x_96:
[----:B--2---:R2:W3:Y:S02]  /*ae60*/  SYNCS.PHASECHK.TRANS64.TRYWAIT P0, [R0+URZ+0x70], R3 ;  /* 0x00007003000075a7 */ /* 0x0044e400080011ff */
[----:B---3--:R-:W-:Y:S05]  /*ae70*/  @!P0 NANOSLEEP.SYNCS 0x989680 ;  /* 0x009896800000895d */ /* 0x008fea0003900000 */
[----:B------:R-:W3:Y:S02]  /*ae80*/  @!P0 SYNCS.PHASECHK.TRANS64 P0, [R0+URZ+0x70], R3 ;  /* 0x00007003000085a7 */ /* 0x000ee400080010ff */
[----:B---3--:R-:W-:Y:S05]  /*ae90*/  @!P0 BRA `(.L_x_96) ;  /* 0xfffffffc00f08947 */ /* 0x008fea000383ffff */
[----:B------:R-:W-:Y:S05]  /*aea0*/  BRA `(.L_x_171) ;  /* 0xffffffa400507947 */ /* 0x000fea000383ffff */
.L_x_106:
[----:B-1----:R1:W3:Y:S02]  /*aeb0*/  SYNCS.PHASECHK.TRANS64.TRYWAIT P1, [R3+URZ+0x30], R0 ;  /* 0x00003000030075a7 */ /* 0x0022e400080211ff */
[----:B---3--:R-:W-:Y:S05]  /*aec0*/  @!P1 NANOSLEEP.SYNCS 0x989680 ;  /* 0x009896800000995d */ /* 0x008fea0003900000 */
[----:B------:R-:W3:Y:S02]  /*aed0*/  @!P1 SYNCS.PHASECHK.TRANS64 P1, [R3+URZ+0x30], R0 ;  /* 0x00003000030095a7 */ /* 0x000ee400080210ff */
[----:B---3--:R-:W-:Y:S05]  /*aee0*/  @!P1 BRA `(.L_x_106) ;  /* 0xfffffffc00f09947 */ /* 0x008fea000383ffff */
[----:B------:R-:W-:Y:S05]  /*aef0*/  BRA `(.L_x_105) ;  /* 0xffffffb0006c7947 */ /* 0x000fea000383ffff */
.L_x_108:
[----:B---3--:R3:W4:Y:S02]  /*af00*/  SYNCS.PHASECHK.TRANS64.TRYWAIT P0, [R168+URZ+0x90], R5 ;  /* 0x00009005a80075a7 */ /* 0x00872400080011ff */
[----:B----4-:R-:W-:Y:S05]  /*af10*/  @!P0 NANOSLEEP.SYNCS 0x989680 ;  /* 0x009896800000895d */ /* 0x010fea0003900000 */
[----:B------:R-:W4:Y:S02]  /*af20*/  @!P0 SYNCS.PHASECHK.TRANS64 P0, [R168+URZ+0x90], R5 ;  /* 0x00009005a80085a7 */ /* 0x000f2400080010ff */
[----:B----4-:R-:W-:Y:S05]  /*af30*/  @!P0 BRA `(.L_x_108) ;  /* 0xfffffffc00f08947 */ /* 0x010fea000383ffff */
[----:B------:R-:W-:Y:S05]  /*af40*/  BRA `(.L_x_107) ;  /* 0xffffffb000c87947 */ /* 0x000fea000383ffff */
.L_x_118:
[----:B--2---:R2:W3:Y:S02]  /*af50*/  SYNCS.PHASECHK.TRANS64.TRYWAIT P0, [R6+URZ+0x30], R5 ;  /* 0x00003005060075a7 */ /* 0x0044e400080011ff */
[----:B---3--:R-:W-:Y:S05]  /*af60*/  @!P0 NANOSLEEP.SYNCS 0x989680 ;  /* 0x009896800000895d */ /* 0x008fea0003900000 */
[----:B------:R-:W3:Y:S02]  /*af70*/  @!P0 SYNCS.PHASECHK.TRANS64 P0, [R6+URZ+0x30], R5 ;  /* 0x00003005060085a7 */ /* 0x000ee400080010ff */
[----:B---3--:R-:W-:Y:S05]  /*af80*/  @!P0 BRA `(.L_x_118) ;  /* 0xfffffffc00f08947 */ /* 0x008fea000383ffff */
[----:B------:R-:W-:Y:S05]  /*af90*/  BRA `(.L_x_117) ;  /* 0xffffffc400f07947 */ /* 0x000fea000383ffff */
.L_x_128:
[----:B-1----:R1:W2:Y:S02]  /*afa0*/  SYNCS.PHASECHK.TRANS64.TRYWAIT P0, [R3+URZ+0x30], R8 ;  /* 0x00003008030075a7 */ /* 0x0022a400080011ff */
[----:B--2---:R-:W-:Y:S05]  /*afb0*/  @!P0 NANOSLEEP.SYNCS 0x989680 ;  /* 0x009896800000895d */ /* 0x004fea0003900000 */
[----:B------:R-:W2:Y:S02]  /*afc0*/  @!P0 SYNCS.PHASECHK.TRANS64 P0, [R3+URZ+0x30], R8 ;  /* 0x00003008030085a7 */ /* 0x000ea400080010ff */
[----:B--2---:R-:W-:Y:S05]  /*afd0*/  @!P0 BRA `(.L_x_128) ;  /* 0xfffffffc00f08947 */ /* 0x004fea000383ffff */
[----:B------:R-:W-:Y:S05]  /*afe0*/  BRA `(.L_x_127) ;  /* 0xffffffdc00807947 */ /* 0x000fea000383ffff */
        .weak           $__internal_0_$__cuda_sm10x_tcgen05_guardrail_trap_col_being_dealloced_not_returned_by_alloc
        .type           $__internal_0_$__cuda_sm10x_tcgen05_guardrail_trap_col_being_dealloced_not_returned_by_alloc,@function
        .size           $__internal_0_$__cuda_sm10x_tcgen05_guardrail_trap_col_being_dealloced_not_returned_by_alloc,($__internal_1_$__cuda_sm10x_tcgen05_guardrail_trap_phase_invalid_during_alloc - $__internal_0_$__cuda_sm10x_tcgen05_guardrail_trap_col_being_dealloced_not_returned_by_alloc)
$__internal_0_$__cuda_sm10x_tcgen05_guardrail_trap_col_being_dealloced_not_returned_by_alloc:
[----:B------:R-:W-:Y:S05]  /*aff0*/  BPT.TRAP 0x1 ;  /* 0x000000040000795c */ /* 0x000fea0000300000 */
[----:B------:R-:W-:-:S04]  /*b000*/  HFMA2 R3, -RZ, RZ, 0, 0 ;  /* 0x00000000ff037431 */ /* 0x000fc800000001ff */
[----:B------:R-:W-:Y:S05]  /*b010*/  RET.REL.NODEC R2 `(_ZN7cutlass13device_kernelINS_4gemm6kernel13GemmUniversalIN4cute5tupleIJiiiiEEENS1_10collective13CollectiveMmaINS1_35MainloopSm100TmaUmmaWarpSpecializedILi3ELi2ELi2ENS5_IJNS4_1CILi2EEENSA_ILi1EEESC_EEEEENS5_IJNSA_ILi256EEENSA_ILi192EEESF_EEEaNS5_IJlSC_lEEEaSI_NS4_8TiledMMAINS4_8MMA_AtomIJNS4_21SM100_MMA_S8_2x1SM_SSIaaiLi256ELi192ELNS4_4UMMA5MajorE0ELSN_0ELNSM_8SaturateE0EEEEEENS4_6LayoutINS5_IJSC_SC_SC_EEENS5_IJNSA_ILi0EEEST_ST_EEEEENS5_IJNS4_10UnderscoreESW_SW_EEEEENS4_18SM100_TMA_2SM_LOADENS4_14ComposedLayoutINS4_7SwizzleILi3ELi4ELi3EEENS4_18smem_ptr_flag_bitsILi8EEENSR_INS5_IJNSA_ILi8EEENSA_ILi128EEEEEENS5_IJS16_SC_EEEEEEEvNS4_8identityESZ_S1A_vS1B_EENS_8epilogue10collective18CollectiveEpilogueINS1D_23Sm100TmaWarpSpecializedILi3ELi2ELi64ELb0ELb0EEEJNS5_IJS16_SG_SF_EEENS5_IJNSR_IS16_SC_EENSR_INSA_ILi64EEESC_EEEEEaSI_aSI_NS1D_6fusion15FusionCallbacksIS1H_NS1N_17LinearCombinationIaiaiLNS_15FloatRoundStyleE2EEES1I_S1M_JEEENS4_5SM1004TMEM4LOAD26SM100_TMEM_LOAD_32dp32b64xENS4_13SM90_TMA_LOADENS10_INS11_ILi2ELi4ELi3EEES14_NSR_INS5_IJS15_S1K_EEENS5_IJS1K_SC_EEEEEEENS4_39AutoVectorizingCopyWithAssumedAlignmentILi128EEENS4_14SM90_TMA_STOREES22_S24_S24_EEEvvEEEEvNT_6ParamsE) ;  /* 0xffffff4c02f87950 */ /* 0x000fea0003c3ffff */
        .weak           $__internal_1_$__cuda_sm10x_tcgen05_guardrail_trap_phase_invalid_during_alloc
        .type           $__internal_1_$__cuda_sm10x_tcgen05_guardrail_trap_phase_invalid_during_alloc,@function
        .size           $__internal_1_$__cuda_sm10x_tcgen05_guardrail_trap_phase_invalid_during_alloc,($__internal_2_$__cuda_sm10x_tcgen05_guardrail_trap_unallocated_columns_being_dealloced - $__internal_1_$__cuda_sm10x_tcgen05_guardrail_trap_phase_invalid_during_alloc)
$__internal_1_$__cuda_sm10x_tcgen05_guardrail_trap_phase_invalid_during_alloc:
[----:B------:R-:W-:Y:S05]  /*b020*/  BPT.TRAP 0x1 ;  /* 0x000000040000795c */ /* 0x000fea0000300000 */
[----:B------:R-:W-:-:S04]  /*b030*/  MOV R3, 0x0 ;  /* 0x0000000000037802 */ /* 0x000fc80000000f00 */
[----:B------:R-:W-:Y:S05]  /*b040*/  RET.REL.NODEC R2 `(_ZN7cutlass13device_kernelINS_4gemm6kernel13GemmUniversalIN4cute5tupleIJiiiiEEENS1_10collective13CollectiveMmaINS1_35MainloopSm100TmaUmmaWarpSpecializedILi3ELi2ELi2ENS5_IJNS4_1CILi2EEENSA_ILi1EEESC_EEEEENS5_IJNSA_ILi256EEENSA_ILi192EEESF_EEEaNS5_IJlSC_lEEEaSI_NS4_8TiledMMAINS4_8MMA_AtomIJNS4_21SM100_MMA_S8_2x1SM_SSIaaiLi256ELi192ELNS4_4UMMA5MajorE0ELSN_0ELNSM_8SaturateE0EEEEEENS4_6LayoutINS5_IJSC_SC_SC_EEENS5_IJNSA_ILi0EEEST_ST_EEEEENS5_IJNS4_10UnderscoreESW_SW_EEEEENS4_18SM100_TMA_2SM_LOADENS4_14ComposedLayoutINS4_7SwizzleILi3ELi4ELi3EEENS4_18smem_ptr_flag_bitsILi8EEENSR_INS5_IJNSA_ILi8EEENSA_ILi128EEEEEENS5_IJS16_SC_EEEEEEEvNS4_8identityESZ_S1A_vS1B_EENS_8epilogue10collective18CollectiveEpilogueINS1D_23Sm100TmaWarpSpecializedILi3ELi2ELi64ELb0ELb0EEEJNS5_IJS16_SG_SF_EEENS5_IJNSR_IS16_SC_EENSR_INSA_ILi64EEESC_EEEEEaSI_aSI_NS1D_6fusion15FusionCallbacksIS1H_NS1N_17LinearCombinationIaiaiLNS_15FloatRoundStyleE2EEES1I_S1M_JEEENS4_5SM1004TMEM4LOAD26SM100_TMEM_LOAD_32dp32b64xENS4_13SM90_TMA_LOADENS10_INS11_ILi2ELi4ELi3EEES14_NSR_INS5_IJS15_S1K_EEENS5_IJS1K_SC_EEEEEEENS4_39AutoVectorizingCopyWithAssumedAlignmentILi128EEENS4_14SM90_TMA_STOREES22_S24_S24_EEEvvEEEEvNT_6ParamsE) ;  /* 0xffffff4c02ec7950 */ /* 0x000fea0003c3ffff */
        .weak           $__internal_2_$__cuda_sm10x_tcgen05_guardrail_trap_unallocated_columns_being_dealloced
        .type           $__internal_2_$__cuda_sm10x_tcgen05_guardrail_trap_unallocated_columns_being_dealloced,@function
        .size           $__internal_2_$__cuda_sm10x_tcgen05_guardrail_trap_unallocated_columns_being_dealloced,(.L_x_173 - $__internal_2_$__cuda_sm10x_tcgen05_guardrail_trap_unallocated_columns_being_dealloced)
$__internal_2_$__cuda_sm10x_tcgen05_guardrail_trap_unallocated_columns_being_dealloced:
[----:B------:R-:W-:Y:S05]  /*b050*/  BPT.TRAP 0x1 ;  /* 0x000000040000795c */ /* 0x000fea0000300000 */
[----:B------:R-:W-:-:S04]  /*b060*/  HFMA2 R3, -RZ, RZ, 0, 0 ;  /* 0x00000000ff037431 */ /* 0x000fc800000001ff */
[----:B------:R-:W-:Y:S05]  /*b070*/  RET.REL.NODEC R2 `(_ZN7cutlass13device_kernelINS_4gemm6kernel13GemmUniversalIN4cute5tupleIJiiiiEEENS1_10collective13CollectiveMmaINS1_35MainloopSm100TmaUmmaWarpSpecializedILi3ELi2ELi2ENS5_IJNS4_1CILi2EEENSA_ILi1EEESC_EEEEENS5_IJNSA_ILi256EEENSA_ILi192EEESF_EEEaNS5_IJlSC_lEEEaSI_NS4_8TiledMMAINS4_8MMA_AtomIJNS4_21SM100_MMA_S8_2x1SM_SSIaaiLi256ELi192ELNS4_4UMMA5MajorE0ELSN_0ELNSM_8SaturateE0EEEEEENS4_6LayoutINS5_IJSC_SC_SC_EEENS5_IJNSA_ILi0EEEST_ST_EEEEENS5_IJNS4_10UnderscoreESW_SW_EEEEENS4_18SM100_TMA_2SM_LOADENS4_14ComposedLayoutINS4_7SwizzleILi3ELi4ELi3EEENS4_18smem_ptr_flag_bitsILi8EEENSR_INS5_IJNSA_ILi8EEENSA_ILi128EEEEEENS5_IJS16_SC_EEEEEEEvNS4_8identityESZ_S1A_vS1B_EENS_8epilogue10collective18CollectiveEpilogueINS1D_23Sm100TmaWarpSpecializedILi3ELi2ELi64ELb0ELb0EEEJNS5_IJS16_SG_SF_EEENS5_IJNSR_IS16_SC_EENSR_INSA_ILi64EEESC_EEEEEaSI_aSI_NS1D_6fusion15FusionCallbacksIS1H_NS1N_17LinearCombinationIaiaiLNS_15FloatRoundStyleE2EEES1I_S1M_JEEENS4_5SM1004TMEM4LOAD26SM100_TMEM_LOAD_32dp32b64xENS4_13SM90_TMA_LOADENS10_INS11_ILi2ELi4ELi3EEES14_NSR_INS5_IJS15_S1K_EEENS5_IJS1K_SC_EEEEEEENS4_39AutoVectorizingCopyWithAssumedAlignmentILi128EEENS4_14SM90_TMA_STOREES22_S24_S24_EEEvvEEEEvNT_6ParamsE) ;  /* 0xffffff4c02e07950 */ /* 0x000fea0003c3ffff */
.L_x_172:
[----:B------:R-:W-:-:S00]  /*b080*/  BRA `(.L_x_172) ;  /* 0xfffffffc00fc7947 */ /* 0x000fc0000383ffff */
[----:B------:R-:W-:-:S00]  /*b090*/  NOP ;  /* 0x0000000000007918 */ /* 0x000fc00000000000 */
        /* <DEDUP_REMOVED lines=14> */
.L_x_173:


//--------------------- .nv.global.init           --------------------------
	.section	.nv.global.init,"aw",@progbits
.nv.global.init:
	.type		$str$27,@object
	.size		$str$27,($str$28 - $str$27)
$str$27:
        /*0000*/ 	.byte	0x28, 0x61, 0x64, 0x64, 0x72, 0x65, 0x73, 0x73, 0x20, 0x26, 0x20, 0x6d, 0x61, 0x73, 0x6b, 0x29
        /*0010*/ 	.byte	0x20, 0x3d, 0x3d, 0x20, 0x30, 0x00
	.type		$str$28,@object
	.size		$str$28,($str$26 - $str$28)
$str$28:
        /*0016*/ 	.byte	0x2f, 0x74, 0x6d, 0x70, 0x2f, 0x63, 0x75, 0x74, 0x6c, 0x61, 0x73, 0x73, 0x5f, 0x73, 0x77, 0x65
        /*0026*/ 	.byte	0x65, 0x70, 0x5f, 0x73, 0x72, 0x63, 0x2f, 0x69, 0x6e, 0x63, 0x6c, 0x75, 0x64, 0x65, 0x2f, 0x63
        /*0036*/ 	.byte	0x75, 0x74, 0x65, 0x2f, 0x70, 0x6f, 0x69, 0x6e, 0x74, 0x65, 0x72, 0x5f, 0x66, 0x6c, 0x61, 0x67
        /*0046*/ 	.byte	0x67, 0x65, 0x64, 0x2e, 0x68, 0x70, 0x70, 0x00
	.type		$str$26,@object
	.size		$str$26,($str$25 - $str$26)
$str$26:
        /*004e*/ 	.byte	0x2f, 0x74, 0x6d, 0x70, 0x2f, 0x63, 0x75, 0x74, 0x6c, 0x61, 0x73, 0x73, 0x5f, 0x73, 0x77, 0x65
        /*005e*/ 	.byte	0x65, 0x70, 0x5f, 0x73, 0x72, 0x63, 0x2f, 0x69, 0x6e, 0x63, 0x6c, 0x75, 0x64, 0x65, 0x2f, 0x63
        /*006e*/ 	.byte	0x75, 0x74, 0x65, 0x2f, 0x61, 0x74, 0x6f, 0x6d, 0x2f, 0x63, 0x6f, 0x70, 0x79, 0x5f, 0x74, 0x72
        /*007e*/ 	.byte	0x61, 0x69, 0x74, 0x73, 0x5f, 0x73, 0x6d, 0x31, 0x30, 0x30, 0x2e, 0x68, 0x70, 0x70, 0x00
	.type		$str$25,@object
	.size		$str$25,(__unnamed_1 - $str$25)
$str$25:
        /*008d*/ 	.byte	0x28, 0x28, 0x75, 0x69, 0x6e, 0x74, 0x33, 0x32, 0x5f, 0x74, 0x28, 0x74, 0x68, 0x72, 0x65, 0x61
        /*009d*/ 	.byte	0x64, 0x49, 0x64, 0x78, 0x2e, 0x78, 0x29, 0x20, 0x2f, 0x20, 0x33, 0x32, 0x29, 0x20, 0x25, 0x20
        /*00ad*/ 	.byte	0x34, 0x29, 0x20, 0x3d, 0x3d, 0x20, 0x28, 0x28, 0x28, 0x74, 0x6d, 0x65, 0x6d, 0x5f, 0x61, 0x64
        /*00bd*/ 	.byte	0x64, 0x72, 0x20, 0x3e, 0x3e, 0x20, 0x31, 0x36, 0x29, 0x20, 0x2f, 0x20, 0x33, 0x32, 0x29, 0x20
        /*00cd*/ 	.byte	0x25, 0x20, 0x34, 0x29, 0x00
	.type		__unnamed_1,@object
	.size		__unnamed_1,(__unnamed_2 - __unnamed_1)
__unnamed_1:
        /*00d2*/ 	.byte	0x61, 0x75, 0x74, 0x6f, 0x20, 0x63, 0x75, 0x74, 0x65, 0x3a, 0x3a, 0x61, 0x73, 0x5f, 0x70, 0x6f
        /* <DEDUP_REMOVED lines=24> */
        /*0262*/ 	.byte	0x5d, 0x00
	.type		__unnamed_2,@object
	.size		__unnamed_2,(__unnamed_3 - __unnamed_2)
__unnamed_2:
        /* <DEDUP_REMOVED lines=26> */
	.type		__unnamed_3,@object
	.size		__unnamed_3,(.L_3 - __unnamed_3)
__unnamed_3:
        /* <DEDUP_REMOVED lines=42> */
        /*0696*/ 	.byte	0x43, 0x3c, 0x30, 0x3e, 0x3e, 0x3e, 0x3e, 0x5d, 0x00
.L_3:


//--------------------- .nv.shared._ZN7cutlass13device_kernelINS_4gemm6kernel13GemmUniversalIN4cute5tupleIJiiiiEEENS1_10collective13CollectiveMmaINS1_35MainloopSm100TmaUmmaWarpSpecializedILi3ELi2ELi2ENS5_IJNS4_1CILi2EEENSA_ILi1EEESC_EEEEENS5_IJNSA_ILi256EEENSA_ILi192EEESF_EEEaNS5_IJlSC_lEEEaSI_NS4_8TiledMMAINS4_8MMA_AtomIJNS4_21SM100_MMA_S8_2x1SM_SSIaaiLi256ELi192ELNS4_4UMMA5MajorE0ELSN_0ELNSM_8SaturateE0EEEEEENS4_6LayoutINS5_IJSC_SC_SC_EEENS5_IJNSA_ILi0EEEST_ST_EEEEENS5_IJNS4_10UnderscoreESW_SW_EEEEENS4_18SM100_TMA_2SM_LOADENS4_14ComposedLayoutINS4_7SwizzleILi3ELi4ELi3EEENS4_18smem_ptr_flag_bitsILi8EEENSR_INS5_IJNSA_ILi8EEENSA_ILi128EEEEEENS5_IJS16_SC_EEEEEEEvNS4_8identityESZ_S1A_vS1B_EENS_8epilogue10collective18CollectiveEpilogueINS1D_23Sm100TmaWarpSpecializedILi3ELi2ELi64ELb0ELb0EEEJNS5_IJS16_SG_SF_EEENS5_IJNSR_IS16_SC_EENSR_INSA_ILi64EEESC_EEEEEaSI_aSI_NS1D_6fusion15FusionCallbacksIS1H_NS1N_17LinearCombinationIaiaiLNS_15FloatRoundStyleE2EEES1I_S1M_JEEENS4_5SM1004TMEM4LOAD26SM100_TMEM_LOAD_32dp32b64xENS4_13SM90_TMA_LOADENS10_INS11_ILi2ELi4ELi3EEES14_NSR_INS5_IJS15_S1K_EEENS5_IJS1K_SC_EEEEEEENS4_39AutoVectorizingCopyWithAssumedAlignmentILi128EEENS4_14SM90_TMA_STOREES22_S24_S24_EEEvvEEEEvNT_6ParamsE --------------------------
	.section	.nv.shared._ZN7cutlass13device_kernelINS_4gemm6kernel13GemmUniversalIN4cute5tupleIJiiiiEEENS1_10collective13CollectiveMmaINS1_35MainloopSm100TmaUmmaWarpSpecializedILi3ELi2ELi2ENS5_IJNS4_1CILi2EEENSA_ILi1EEESC_EEEEENS5_IJNSA_ILi256EEENSA_ILi192EEESF_EEEaNS5_IJlSC_lEEEaSI_NS4_8TiledMMAINS4_8MMA_AtomIJNS4_21SM100_MMA_S8_2x1SM_SSIaaiLi256ELi192ELNS4_4UMMA5MajorE0ELSN_0ELNSM_8SaturateE0EEEEEENS4_6LayoutINS5_IJSC_SC_SC_EEENS5_IJNSA_ILi0EEEST_ST_EEEEENS5_IJNS4_10UnderscoreESW_SW_EEEEENS4_18SM100_TMA_2SM_LOADENS4_14ComposedLayoutINS4_7SwizzleILi3ELi4ELi3EEENS4_18smem_ptr_flag_bitsILi8EEENSR_INS5_IJNSA_ILi8EEENSA_ILi128EEEEEENS5_IJS16_SC_EEEEEEEvNS4_8identityESZ_S1A_vS1B_EENS_8epilogue10collective18CollectiveEpilogueINS1D_23Sm100TmaWarpSpecializedILi3ELi2ELi64ELb0ELb0EEEJNS5_IJS16_SG_SF_EEENS5_IJNSR_IS16_SC_EENSR_INSA_ILi64EEESC_EEEEEaSI_aSI_NS1D_6fusion15FusionCallbacksIS1H_NS1N_17LinearCombinationIaiaiLNS_15FloatRoundStyleE2EEES1I_S1M_JEEENS4_5SM1004TMEM4LOAD26SM100_TMEM_LOAD_32dp32b64xENS4_13SM90_TMA_LOADENS10_INS11_ILi2ELi4ELi3EEES14_NSR_INS5_IJS15_S1K_EEENS5_IJS1K_SC_EEEEEEENS4_39AutoVectorizingCopyWithAssumedAlignmentILi128EEENS4_14SM90_TMA_STOREES22_S24_S24_EEEvvEEEEvNT_6ParamsE,"aw",@nobits
	.sectionflags	@""
	.align	16
	.zero		1024


//--------------------- .nv.shared.reserved.0     --------------------------
	.section	.nv.shared.reserved.0,"aw",@nobits
	.weak		__nv_reservedSMEM_offset_0_alias
	.size		__nv_reservedSMEM_offset_0_alias, 0, 64
	.other		__nv_reservedSMEM_offset_0_alias,@"STO_CUDA_RESERVED_SHARED STV_DEFAULT"
__nv_reservedSMEM_offset_0_alias:
	.zero		0
.nv.shared.reserved.0:
	.zero		64
	.weak		__nv_reservedSMEM_tcgen05_partition
	.type		__nv_reservedSMEM_tcgen05_partition,@object
	.size		__nv_reservedSMEM_tcgen05_partition,(.L_0 - __nv_reservedSMEM_tcgen05_partition)
__nv_reservedSMEM_tcgen05_partition:
	.zero		32
.L_0:


//--------------------- .nv.global                --------------------------
	.section	.nv.global,"aw",@nobits
.nv.global:
	.type		_ZN40_INTERNAL_8a3c4ddd_4_k_cu_91983a71_227774cute1_E,@object
	.size		_ZN40_INTERNAL_8a3c4ddd_4_k_cu_91983a71_227774cute1_E,(_ZN40_INTERNAL_8a3c4ddd_4_k_cu_91983a71_227774cuda3std3__45__cpo6cbeginE - _ZN40_INTERNAL_8a3c4ddd_4_k_cu_91983a71_227774cute1_E)
_ZN40_INTERNAL_8a3c4ddd_4_k_cu_91983a71_227774cute1_E:
	.zero		1
	.type		_ZN40_INTERNAL_8a3c4ddd_4_k_cu_91983a71_227774cuda3std3__45__cpo6cbeginE,@object
	.size		_ZN40_INTERNAL_8a3c4ddd_4_k_cu_91983a71_227774cuda3std3__45__cpo6cbeginE,(_ZN40_INTERNAL_8a3c4ddd_4_k_cu_91983a71_227774cuda3std3__48in_placeE - _ZN40_INTERNAL_8a3c4ddd_4_k_cu_91983a71_227774cuda3std3__45__cpo6cbeginE)
_ZN40_INTERNAL_8a3c4ddd_4_k_cu_91983a71_227774cuda3std3__45__cpo6cbeginE:
	.zero		1
	.type		_ZN40_INTERNAL_8a3c4ddd_4_k_cu_91983a71_227774cuda3std3__48in_placeE,@object
	.size		_ZN40_INTERNAL_8a3c4ddd_4_k_cu_91983a71_227774cuda3std3__48in_placeE,(_ZN40_INTERNAL_8a3c4ddd_4_k_cu_91983a71_227774cuda3std6ranges3__45__cpo9iter_moveE - _ZN40_INTERNAL_8a3c4ddd_4_k_cu_91983a71_227774cuda3std3__48in_placeE)
_ZN40_INTERNAL_8a3c4ddd_4_k_cu_91983a71_227774cuda3std3__48in_placeE:
	.zero		1
	.type		_ZN40_INTERNAL_8a3c4ddd_4_k_cu_91983a71_227774cuda3std6ranges3__45__cpo9iter_moveE,@object
	.size		_ZN40_INTERNAL_8a3c4ddd_4_k_cu_91983a71_227774cuda3std6ranges3__45__cpo9iter_moveE,(_ZN40_INTERNAL_8a3c4ddd_4_k_cu_91983a71_227774cuda3std3__45__cpo5beginE - _ZN40_INTERNAL_8a3c4ddd_4_k_cu_91983a71_227774cuda3std6ranges3__45__cpo9iter_moveE)
_ZN40_INTERNAL_8a3c4ddd_4_k_cu_91983a71_227774cuda3std6ranges3__45__cpo9iter_moveE:
	.zero		1
	.type		_ZN40_INTERNAL_8a3c4ddd_4_k_cu_91983a71_227774cuda3std3__45__cpo5beginE,@object
	.size		_ZN40_INTERNAL_8a3c4ddd_4_k_cu_91983a71_227774cuda3std3__45__cpo5beginE,(_ZN40_INTERNAL_8a3c4ddd_4_k_cu_91983a71_227774cuda3std3__442_GLOBAL__N__8a3c4ddd_4_k_cu_91983a71_227776ignoreE - _ZN40_INTERNAL_8a3c4ddd_4_k_cu_91983a71_227774cuda3std3__45__cpo5beginE)
_ZN40_INTERNAL_8a3c4ddd_4_k_cu_91983a71_227774cuda3std3__45__cpo5beginE:
	.zero		1
	.type		_ZN40_INTERNAL_8a3c4ddd_4_k_cu_91983a71_227774cuda3std3__442_GLOBAL__N__8a3c4ddd_4_k_cu_91983a71_227776ignoreE,@object
	.size		_ZN40_INTERNAL_8a3c4ddd_4_k_cu_91983a71_227774cuda3std3__442_GLOBAL__N__8a3c4ddd_4_k_cu_91983a71_227776ignoreE,(_ZN40_INTERNAL_8a3c4ddd_4_k_cu_91983a71_227774cute7productE - _ZN40_INTERNAL_8a3c4ddd_4_k_cu_91983a71_227774cuda3std3__442_GLOBAL__N__8a3c4ddd_4_k_cu_91983a71_227776ignoreE)
_ZN40_INTERNAL_8a3c4ddd_4_k_cu_91983a71_227774cuda3std3__442_GLOBAL__N__8a3c4ddd_4_k_cu_91983a71_227776ignoreE:
	.zero		1
	.type		_ZN40_INTERNAL_8a3c4ddd_4_k_cu_91983a71_227774cute7productE,@object
	.size		_ZN40_INTERNAL_8a3c4ddd_4_k_cu_91983a71_227774cute7productE,(_ZN40_INTERNAL_8a3c4ddd_4_k_cu_91983a71_227774cuda3std3__45__cpo3endE - _ZN40_INTERNAL_8a3c4ddd_4_k_cu_91983a71_227774cute7productE)
_ZN40_INTERNAL_8a3c4ddd_4_k_cu_91983a71_227774cute7productE:
	.zero		1
	.type		_ZN40_INTERNAL_8a3c4ddd_4_k_cu_91983a71_227774cuda3std3__45__cpo3endE,@object
	.size		_ZN40_INTERNAL_8a3c4ddd_4_k_cu_91983a71_227774cuda3std3__45__cpo3endE,(_ZN40_INTERNAL_8a3c4ddd_4_k_cu_91983a71_227774cuda3std3__419piecewise_constructE - _ZN40_INTERNAL_8a3c4ddd_4_k_cu_91983a71_227774cuda3std3__45__cpo3endE)
_ZN40_INTERNAL_8a3c4ddd_4_k_cu_91983a71_227774cuda3std3__45__cpo3endE:
	.zero		1
	.type		_ZN40_INTERNAL_8a3c4ddd_4_k_cu_91983a71_227774cuda3std3__419piecewise_constructE,@object
	.size		_ZN40_INTERNAL_8a3c4ddd_4_k_cu_91983a71_227774cuda3std3__419piecewise_constructE,(_ZN40_INTERNAL_8a3c4ddd_4_k_cu_91983a71_227774cuda3std3__45__cpo4cendE - _ZN40_INTERNAL_8a3c4ddd_4_k_cu_91983a71_227774cuda3std3__419piecewise_constructE)
_ZN40_INTERNAL_8a3c4ddd_4_k_cu_91983a71_227774cuda3std3__419piecewise_constructE:
	.zero		1
	.type		_ZN40_INTERNAL_8a3c4ddd_4_k_cu_91983a71_227774cuda3std3__45__cpo4cendE,@object
	.size		_ZN40_INTERNAL_8a3c4ddd_4_k_cu_91983a71_227774cuda3std3__45__cpo4cendE,(_ZN40_INTERNAL_8a3c4ddd_4_k_cu_91983a71_227774cuda3std6ranges3__45__cpo4swapE - _ZN40_INTERNAL_8a3c4ddd_4_k_cu_91983a71_227774cuda3std3__45__cpo4cendE)
_ZN40_INTERNAL_8a3c4ddd_4_k_cu_91983a71_227774cuda3std3__45__cpo4cendE:
	.zero		1
	.type		_ZN40_INTERNAL_8a3c4ddd_4_k_cu_91983a71_227774cuda3std6ranges3__45__cpo4swapE,@object
	.size		_ZN40_INTERNAL_8a3c4ddd_4_k_cu_91983a71_227774cuda3std6ranges3__45__cpo4swapE,(.L_11 - _ZN40_INTERNAL_8a3c4ddd_4_k_cu_91983a71_227774cuda3std6ranges3__45__cpo4swapE)
_ZN40_INTERNAL_8a3c4ddd_4_k_cu_91983a71_227774cuda3std6ranges3__45__cpo4swapE:
	.zero		1
.L_11:


//--------------------- .nv.constant0._ZN7cutlass13device_kernelINS_4gemm6kernel13GemmUniversalIN4cute5tupleIJiiiiEEENS1_10collective13CollectiveMmaINS1_35MainloopSm100TmaUmmaWarpSpecializedILi3ELi2ELi2ENS5_IJNS4_1CILi2EEENSA_ILi1EEESC_EEEEENS5_IJNSA_ILi256EEENSA_ILi192EEESF_EEEaNS5_IJlSC_lEEEaSI_NS4_8TiledMMAINS4_8MMA_AtomIJNS4_21SM100_MMA_S8_2x1SM_SSIaaiLi256ELi192ELNS4_4UMMA5MajorE0ELSN_0ELNSM_8SaturateE0EEEEEENS4_6LayoutINS5_IJSC_SC_SC_EEENS5_IJNSA_ILi0EEEST_ST_EEEEENS5_IJNS4_10UnderscoreESW_SW_EEEEENS4_18SM100_TMA_2SM_LOADENS4_14ComposedLayoutINS4_7SwizzleILi3ELi4ELi3EEENS4_18smem_ptr_flag_bitsILi8EEENSR_INS5_IJNSA_ILi8EEENSA_ILi128EEEEEENS5_IJS16_SC_EEEEEEEvNS4_8identityESZ_S1A_vS1B_EENS_8epilogue10collective18CollectiveEpilogueINS1D_23Sm100TmaWarpSpecializedILi3ELi2ELi64ELb0ELb0EEEJNS5_IJS16_SG_SF_EEENS5_IJNSR_IS16_SC_EENSR_INSA_ILi64EEESC_EEEEEaSI_aSI_NS1D_6fusion15FusionCallbacksIS1H_NS1N_17LinearCombinationIaiaiLNS_15FloatRoundStyleE2EEES1I_S1M_JEEENS4_5SM1004TMEM4LOAD26SM100_TMEM_LOAD_32dp32b64xENS4_13SM90_TMA_LOADENS10_INS11_ILi2ELi4ELi3EEES14_NSR_INS5_IJS15_S1K_EEENS5_IJS1K_SC_EEEEEEENS4_39AutoVectorizingCopyWithAssumedAlignmentILi128EEENS4_14SM90_TMA_STOREES22_S24_S24_EEEvvEEEEvNT_6ParamsE --------------------------
	.section	.nv.constant0._ZN7cutlass13device_kernelINS_4gemm6kernel13GemmUniversalIN4cute5tupleIJiiiiEEENS1_10collective13CollectiveMmaINS1_35MainloopSm100TmaUmmaWarpSpecializedILi3ELi2ELi2ENS5_IJNS4_1CILi2EEENSA_ILi1EEESC_EEEEENS5_IJNSA_ILi256EEENSA_ILi192EEESF_EEEaNS5_IJlSC_lEEEaSI_NS4_8TiledMMAINS4_8MMA_AtomIJNS4_21SM100_MMA_S8_2x1SM_SSIaaiLi256ELi192ELNS4_4UMMA5MajorE0ELSN_0ELNSM_8SaturateE0EEEEEENS4_6LayoutINS5_IJSC_SC_SC_EEENS5_IJNSA_ILi0EEEST_ST_EEEEENS5_IJNS4_10UnderscoreESW_SW_EEEEENS4_18SM100_TMA_2SM_LOADENS4_14ComposedLayoutINS4_7SwizzleILi3ELi4ELi3EEENS4_18smem_ptr_flag_bitsILi8EEENSR_INS5_IJNSA_ILi8EEENSA_ILi128EEEEEENS5_IJS16_SC_EEEEEEEvNS4_8identityESZ_S1A_vS1B_EENS_8epilogue10collective18CollectiveEpilogueINS1D_23Sm100TmaWarpSpecializedILi3ELi2ELi64ELb0ELb0EEEJNS5_IJS16_SG_SF_EEENS5_IJNSR_IS16_SC_EENSR_INSA_ILi64EEESC_EEEEEaSI_aSI_NS1D_6fusion15FusionCallbacksIS1H_NS1N_17LinearCombinationIaiaiLNS_15FloatRoundStyleE2EEES1I_S1M_JEEENS4_5SM1004TMEM4LOAD26SM100_TMEM_LOAD_32dp32b64xENS4_13SM90_TMA_LOADENS10_INS11_ILi2ELi4ELi3EEES14_NSR_INS5_IJS15_S1K_EEENS5_IJS1K_SC_EEEEEEENS4_39AutoVectorizingCopyWithAssumedAlignmentILi128EEENS4_14SM90_TMA_STOREES22_S24_S24_EEEvvEEEEvNT_6ParamsE,"a",@progbits
	.sectionflags	@""
	.align	4
.nv.constant0._ZN7cutlass13device_kernelINS_4gemm6kernel13GemmUniversalIN4cute5tupleIJiiiiEEENS1_10collective13CollectiveMmaINS1_35MainloopSm100TmaUmmaWarpSpecializedILi3ELi2ELi2ENS5_IJNS4_1CILi2EEENSA_ILi1EEESC_EEEEENS5_IJNSA_ILi256EEENSA_ILi192EEESF_EEEaNS5_IJlSC_lEEEaSI_NS4_8TiledMMAINS4_8MMA_AtomIJNS4_21SM100_MMA_S8_2x1SM_SSIaaiLi256ELi192ELNS4_4UMMA5MajorE0ELSN_0ELNSM_8SaturateE0EEEEEENS4_6LayoutINS5_IJSC_SC_SC_EEENS5_IJNSA_ILi0EEEST_ST_EEEEENS5_IJNS4_10UnderscoreESW_SW_EEEEENS4_18SM100_TMA_2SM_LOADENS4_14ComposedLayoutINS4_7SwizzleILi3ELi4ELi3EEENS4_18smem_ptr_flag_bitsILi8EEENSR_INS5_IJNSA_ILi8EEENSA_ILi128EEEEEENS5_IJS16_SC_EEEEEEEvNS4_8identityESZ_S1A_vS1B_EENS_8epilogue10collective18CollectiveEpilogueINS1D_23Sm100TmaWarpSpecializedILi3ELi2ELi64ELb0ELb0EEEJNS5_IJS16_SG_SF_EEENS5_IJNSR_IS16_SC_EENSR_INSA_ILi64EEESC_EEEEEaSI_aSI_NS1D_6fusion15FusionCallbacksIS1H_NS1N_17LinearCombinationIaiaiLNS_15FloatRoundStyleE2EEES1I_S1M_JEEENS4_5SM1004TMEM4LOAD26SM100_TMEM_LOAD_32dp32b64xENS4_13SM90_TMA_LOADENS10_INS11_ILi2ELi4ELi3EEES14_NSR_INS5_IJS15_S1K_EEENS5_IJS1K_SC_EEEEEEENS4_39AutoVectorizingCopyWithAssumedAlignmentILi128EEENS4_14SM90_TMA_STOREES22_S24_S24_EEEvvEEEEvNT_6ParamsE:
	.zero		2944


//--------------------- SYMBOLS --------------------------

	.type		.nv.reservedSmem.offset0,@object
	.size		.nv.reservedSmem.offset0,0x4
	.type		.nv.reservedSmem.cap,@object
	.size		.nv.reservedSmem.cap,0x4
	.type		__assertfail,@function
